//
// Generated by NVIDIA NVVM Compiler
//
// Compiler Build ID: CL-36424714
// Cuda compilation tools, release 13.0, V13.0.88
// Based on NVVM 20.0.0
//

.version 9.0
.target sm_100
.address_size 64

.global .align 4 .b8 precalc_xorwow_matrix[102400];
.global .align 4 .b8 precalc_xorwow_offset_matrix[102400];
.global .align 4 .b8 mrg32k3aM1[2304];
.global .align 4 .b8 mrg32k3aM2[2304];
.global .align 4 .b8 mrg32k3aM1SubSeq[2016];
.global .align 4 .b8 mrg32k3aM2SubSeq[2016];
.global .align 4 .b8 mrg32k3aM1Seq[2304];
.global .align 4 .b8 mrg32k3aM2Seq[2304];
.const .align 8 .b8 __cr_lgamma_table[72];
.extern .shared .align 16 .b8 shared_buffer[];

.func contiguous(
	.param .b32 contiguous_param_0,
	.param .b64 contiguous_param_1,
	.param .b64 contiguous_param_2,
	.param .b64 contiguous_param_3,
	.param .b32 contiguous_param_4,
	.param .b32 contiguous_param_5
)
{
	.local .align 4 .b8 	__local_depot0[36];
	.reg .b64 	%SP;
	.reg .b64 	%SPL;
	.reg .pred 	%p<21>;
	.reg .b32 	%r<55>;
	.reg .b32 	%f<3>;
	.reg .b64 	%rd<19>;

	mov.u64 	%SPL, __local_depot0;
	ld.param.u32 	%r30, [contiguous_param_0];
	ld.param.u64 	%rd6, [contiguous_param_1];
	ld.param.u64 	%rd7, [contiguous_param_2];
	ld.param.u64 	%rd8, [contiguous_param_3];
	ld.param.u32 	%r31, [contiguous_param_4];
	ld.param.u32 	%r32, [contiguous_param_5];
	cvta.to.local.u64 	%rd1, %rd7;
	cvta.to.local.u64 	%rd2, %rd8;
	cvta.to.local.u64 	%rd3, %rd6;
	add.u64 	%rd4, %SPL, 0;
	mov.b32 	%r33, -1;
	st.local.u32 	[%rd4], %r33;
	st.local.u32 	[%rd4+4], %r33;
	st.local.u32 	[%rd4+8], %r33;
	st.local.u32 	[%rd4+12], %r33;
	st.local.u32 	[%rd4+16], %r33;
	st.local.u32 	[%rd4+20], %r33;
	st.local.u32 	[%rd4+24], %r33;
	st.local.u32 	[%rd4+28], %r33;
	st.local.u32 	[%rd4+32], %r33;
	div.s32 	%r1, %r30, %r32;
	mul.lo.s32 	%r34, %r1, %r32;
	add.s32 	%r35, %r30, -1;
	max.s32 	%r47, %r34, %r35;
	add.s32 	%r36, %r34, %r32;
	add.s32 	%r37, %r36, -1;
	add.s32 	%r38, %r30, 1;
	min.s32 	%r3, %r37, %r38;
	mul.wide.s32 	%rd10, %r30, 4;
	add.s64 	%rd11, %rd3, %rd10;
	ld.local.f32 	%f1, [%rd11];
	setp.gt.f32 	%p1, %f1, 0f3F000000;
	@%p1 bra 	$L__BB0_2;
	ld.local.u32 	%r54, [%rd2];
	bra.uni 	$L__BB0_12;
$L__BB0_2:
	add.s64 	%rd13, %rd1, %rd10;
	mov.b32 	%r40, 1;
	st.local.u32 	[%rd13], %r40;
	setp.gt.s32 	%p2, %r47, %r3;
	mov.b32 	%r51, 0;
	@%p2 bra 	$L__BB0_11;
	setp.eq.s32 	%p3, %r1, 0;
	selp.b32 	%r5, 0, %r32, %p3;
	add.s32 	%r42, %r32, -1;
	setp.eq.s32 	%p4, %r1, %r42;
	selp.b32 	%r43, 0, %r32, %p4;
	selp.b32 	%r6, %r32, %r43, %p3;
	mov.b32 	%r51, 0;
$L__BB0_4:
	sub.s32 	%r49, %r47, %r5;
	add.s32 	%r10, %r47, %r6;
	setp.gt.s32 	%p5, %r49, %r10;
	@%p5 bra 	$L__BB0_10;
$L__BB0_5:
	setp.eq.s32 	%p6, %r49, %r30;
	@%p6 bra 	$L__BB0_9;
	mul.wide.s32 	%rd14, %r49, 4;
	add.s64 	%rd15, %rd3, %rd14;
	ld.local.f32 	%f2, [%rd15];
	setp.leu.f32 	%p7, %f2, 0f3F000000;
	@%p7 bra 	$L__BB0_9;
	add.s64 	%rd5, %rd1, %rd14;
	ld.local.u32 	%r44, [%rd5];
	setp.gt.s32 	%p8, %r44, 0;
	@%p8 bra 	$L__BB0_9;
	mov.b32 	%r45, 1;
	st.local.u32 	[%rd5], %r45;
	add.s32 	%r13, %r51, 1;
	mul.wide.s32 	%rd17, %r51, 4;
	add.s64 	%rd18, %rd4, %rd17;
	st.local.u32 	[%rd18], %r49;
	mov.u32 	%r51, %r13;
$L__BB0_9:
	add.s32 	%r49, %r49, %r32;
	setp.le.s32 	%p9, %r49, %r10;
	@%p9 bra 	$L__BB0_5;
$L__BB0_10:
	add.s32 	%r17, %r47, 1;
	setp.ne.s32 	%p10, %r47, %r3;
	mov.u32 	%r47, %r17;
	@%p10 bra 	$L__BB0_4;
$L__BB0_11:
	ld.local.u32 	%r46, [%rd2];
	add.s32 	%r54, %r46, %r51;
	st.local.u32 	[%rd2], %r54;
$L__BB0_12:
	setp.gt.s32 	%p11, %r54, %r31;
	@%p11 bra 	$L__BB0_31;
	ld.local.u32 	%r21, [%rd4];
	setp.lt.s32 	%p12, %r21, 0;
	@%p12 bra 	$L__BB0_15;
	{ // callseq 0, 0
	.param .b32 param0;
	st.param.b32 	[param0], %r21;
	.param .b64 param1;
	st.param.b64 	[param1], %rd6;
	.param .b64 param2;
	st.param.b64 	[param2], %rd7;
	.param .b64 param3;
	st.param.b64 	[param3], %rd8;
	.param .b32 param4;
	st.param.b32 	[param4], %r31;
	.param .b32 param5;
	st.param.b32 	[param5], %r32;
	call.uni 
	contiguous, 
	(
	param0, 
	param1, 
	param2, 
	param3, 
	param4, 
	param5
	);
	} // callseq 0
$L__BB0_15:
	ld.local.u32 	%r22, [%rd4+4];
	setp.lt.s32 	%p13, %r22, 0;
	@%p13 bra 	$L__BB0_17;
	{ // callseq 1, 0
	.param .b32 param0;
	st.param.b32 	[param0], %r22;
	.param .b64 param1;
	st.param.b64 	[param1], %rd6;
	.param .b64 param2;
	st.param.b64 	[param2], %rd7;
	.param .b64 param3;
	st.param.b64 	[param3], %rd8;
	.param .b32 param4;
	st.param.b32 	[param4], %r31;
	.param .b32 param5;
	st.param.b32 	[param5], %r32;
	call.uni 
	contiguous, 
	(
	param0, 
	param1, 
	param2, 
	param3, 
	param4, 
	param5
	);
	} // callseq 1
$L__BB0_17:
	ld.local.u32 	%r23, [%rd4+8];
	setp.lt.s32 	%p14, %r23, 0;
	@%p14 bra 	$L__BB0_19;
	{ // callseq 2, 0
	.param .b32 param0;
	st.param.b32 	[param0], %r23;
	.param .b64 param1;
	st.param.b64 	[param1], %rd6;
	.param .b64 param2;
	st.param.b64 	[param2], %rd7;
	.param .b64 param3;
	st.param.b64 	[param3], %rd8;
	.param .b32 param4;
	st.param.b32 	[param4], %r31;
	.param .b32 param5;
	st.param.b32 	[param5], %r32;
	call.uni 
	contiguous, 
	(
	param0, 
	param1, 
	param2, 
	param3, 
	param4, 
	param5
	);
	} // callseq 2
$L__BB0_19:
	ld.local.u32 	%r24, [%rd4+12];
	setp.lt.s32 	%p15, %r24, 0;
	@%p15 bra 	$L__BB0_21;
	{ // callseq 3, 0
	.param .b32 param0;
	st.param.b32 	[param0], %r24;
	.param .b64 param1;
	st.param.b64 	[param1], %rd6;
	.param .b64 param2;
	st.param.b64 	[param2], %rd7;
	.param .b64 param3;
	st.param.b64 	[param3], %rd8;
	.param .b32 param4;
	st.param.b32 	[param4], %r31;
	.param .b32 param5;
	st.param.b32 	[param5], %r32;
	call.uni 
	contiguous, 
	(
	param0, 
	param1, 
	param2, 
	param3, 
	param4, 
	param5
	);
	} // callseq 3
$L__BB0_21:
	ld.local.u32 	%r25, [%rd4+16];
	setp.lt.s32 	%p16, %r25, 0;
	@%p16 bra 	$L__BB0_23;
	{ // callseq 4, 0
	.param .b32 param0;
	st.param.b32 	[param0], %r25;
	.param .b64 param1;
	st.param.b64 	[param1], %rd6;
	.param .b64 param2;
	st.param.b64 	[param2], %rd7;
	.param .b64 param3;
	st.param.b64 	[param3], %rd8;
	.param .b32 param4;
	st.param.b32 	[param4], %r31;
	.param .b32 param5;
	st.param.b32 	[param5], %r32;
	call.uni 
	contiguous, 
	(
	param0, 
	param1, 
	param2, 
	param3, 
	param4, 
	param5
	);
	} // callseq 4
$L__BB0_23:
	ld.local.u32 	%r26, [%rd4+20];
	setp.lt.s32 	%p17, %r26, 0;
	@%p17 bra 	$L__BB0_25;
	{ // callseq 5, 0
	.param .b32 param0;
	st.param.b32 	[param0], %r26;
	.param .b64 param1;
	st.param.b64 	[param1], %rd6;
	.param .b64 param2;
	st.param.b64 	[param2], %rd7;
	.param .b64 param3;
	st.param.b64 	[param3], %rd8;
	.param .b32 param4;
	st.param.b32 	[param4], %r31;
	.param .b32 param5;
	st.param.b32 	[param5], %r32;
	call.uni 
	contiguous, 
	(
	param0, 
	param1, 
	param2, 
	param3, 
	param4, 
	param5
	);
	} // callseq 5
$L__BB0_25:
	ld.local.u32 	%r27, [%rd4+24];
	setp.lt.s32 	%p18, %r27, 0;
	@%p18 bra 	$L__BB0_27;
	{ // callseq 6, 0
	.param .b32 param0;
	st.param.b32 	[param0], %r27;
	.param .b64 param1;
	st.param.b64 	[param1], %rd6;
	.param .b64 param2;
	st.param.b64 	[param2], %rd7;
	.param .b64 param3;
	st.param.b64 	[param3], %rd8;
	.param .b32 param4;
	st.param.b32 	[param4], %r31;
	.param .b32 param5;
	st.param.b32 	[param5], %r32;
	call.uni 
	contiguous, 
	(
	param0, 
	param1, 
	param2, 
	param3, 
	param4, 
	param5
	);
	} // callseq 6
$L__BB0_27:
	ld.local.u32 	%r28, [%rd4+28];
	setp.lt.s32 	%p19, %r28, 0;
	@%p19 bra 	$L__BB0_29;
	{ // callseq 7, 0
	.param .b32 param0;
	st.param.b32 	[param0], %r28;
	.param .b64 param1;
	st.param.b64 	[param1], %rd6;
	.param .b64 param2;
	st.param.b64 	[param2], %rd7;
	.param .b64 param3;
	st.param.b64 	[param3], %rd8;
	.param .b32 param4;
	st.param.b32 	[param4], %r31;
	.param .b32 param5;
	st.param.b32 	[param5], %r32;
	call.uni 
	contiguous, 
	(
	param0, 
	param1, 
	param2, 
	param3, 
	param4, 
	param5
	);
	} // callseq 7
$L__BB0_29:
	ld.local.u32 	%r29, [%rd4+32];
	setp.lt.s32 	%p20, %r29, 0;
	@%p20 bra 	$L__BB0_31;
	{ // callseq 8, 0
	.param .b32 param0;
	st.param.b32 	[param0], %r29;
	.param .b64 param1;
	st.param.b64 	[param1], %rd6;
	.param .b64 param2;
	st.param.b64 	[param2], %rd7;
	.param .b64 param3;
	st.param.b64 	[param3], %rd8;
	.param .b32 param4;
	st.param.b32 	[param4], %r31;
	.param .b32 param5;
	st.param.b32 	[param5], %r32;
	call.uni 
	contiguous, 
	(
	param0, 
	param1, 
	param2, 
	param3, 
	param4, 
	param5
	);
	} // callseq 8
$L__BB0_31:
	ret;

}
	// .globl	topological_camera_trigger
.visible .entry topological_camera_trigger(
	.param .u64 .ptr .align 1 topological_camera_trigger_param_0,
	.param .u32 topological_camera_trigger_param_1,
	.param .u64 .ptr .align 1 topological_camera_trigger_param_2,
	.param .u64 .ptr .align 1 topological_camera_trigger_param_3,
	.param .u64 .ptr .align 1 topological_camera_trigger_param_4,
	.param .u32 topological_camera_trigger_param_5,
	.param .u32 topological_camera_trigger_param_6,
	.param .u32 topological_camera_trigger_param_7,
	.param .u64 topological_camera_trigger_param_8
)
{
	.local .align 16 .b8 	__local_depot1[1168];
	.reg .b64 	%SP;
	.reg .b64 	%SPL;
	.reg .pred 	%p<106>;
	.reg .b16 	%rs<10>;
	.reg .b32 	%r<411>;
	.reg .b32 	%f<12>;
	.reg .b64 	%rd<130>;

	mov.u64 	%SPL, __local_depot1;
	cvta.local.u64 	%SP, %SPL;
	ld.param.u64 	%rd20, [topological_camera_trigger_param_0];
	ld.param.u32 	%r120, [topological_camera_trigger_param_1];
	ld.param.u64 	%rd21, [topological_camera_trigger_param_2];
	ld.param.u64 	%rd22, [topological_camera_trigger_param_3];
	ld.param.u64 	%rd23, [topological_camera_trigger_param_4];
	ld.param.u32 	%r121, [topological_camera_trigger_param_5];
	ld.param.u32 	%r122, [topological_camera_trigger_param_6];
	ld.param.u32 	%r123, [topological_camera_trigger_param_7];
	cvta.to.global.u64 	%rd1, %rd20;
	cvta.to.global.u64 	%rd2, %rd23;
	cvta.to.global.u64 	%rd3, %rd21;
	cvta.to.global.u64 	%rd4, %rd22;
	add.u64 	%rd5, %SPL, 0;
	add.u64 	%rd6, %SPL, 128;
	add.u64 	%rd7, %SPL, 656;
	// begin inline asm
	mov.u32 %r124, %envreg2;
	// end inline asm
	cvt.u64.u32 	%rd27, %r124;
	// begin inline asm
	mov.u32 %r125, %envreg1;
	// end inline asm
	cvt.u64.u32 	%rd28, %r125;
	shl.b64 	%rd29, %rd28, 32;
	or.b64  	%rd8, %rd29, %rd27;
	mul.lo.s32 	%r1, %r122, %r122;
	mov.u32 	%r2, %ctaid.x;
	mov.u32 	%r3, %tid.x;
	mov.u32 	%r4, %tid.y;
	mov.u32 	%r5, %tid.z;
	mov.u32 	%r6, %ntid.x;
	mov.u32 	%r7, %ntid.y;
	mad.lo.s32 	%r126, %r5, %r7, %r4;
	mad.lo.s32 	%r8, %r126, %r6, %r3;
	add.s32 	%r127, %r6, %r121;
	add.s32 	%r128, %r127, -1;
	div.s32 	%r129, %r128, %r6;
	shl.b32 	%r130, %r129, 8;
	shr.s32 	%r131, %r130, 8;
	shl.b32 	%r132, %r8, 8;
	shr.s32 	%r133, %r132, 8;
	mul.lo.s32 	%r134, %r131, %r133;
	min.s32 	%r369, %r121, %r134;
	add.s32 	%r135, %r132, 256;
	shr.s32 	%r136, %r135, 8;
	mul.lo.s32 	%r137, %r131, %r136;
	min.s32 	%r10, %r121, %r137;
	setp.ge.s32 	%p1, %r134, %r10;
	@%p1 bra 	$L__BB1_61;
	mul.lo.s32 	%r11, %r1, %r2;
	setp.ne.s32 	%p2, %r122, 0;
	mul.lo.s32 	%r12, %r121, %r2;
	@%p2 bra 	$L__BB1_13;
	sub.s32 	%r13, %r10, %r369;
	and.b32  	%r14, %r13, 7;
	sub.s32 	%r163, %r369, %r10;
	setp.gt.u32 	%p34, %r163, -8;
	@%p34 bra 	$L__BB1_5;
	and.b32  	%r164, %r13, -8;
	neg.s32 	%r367, %r164;
	add.s64 	%rd9, %rd3, 16;
	add.s32 	%r366, %r369, %r12;
$L__BB1_4:
	.pragma "nounroll";
	mul.wide.s32 	%rd74, %r366, 4;
	add.s64 	%rd75, %rd9, %rd74;
	mov.b32 	%r165, 0;
	st.global.u32 	[%rd75+-16], %r165;
	st.global.u32 	[%rd75+-12], %r165;
	st.global.u32 	[%rd75+-8], %r165;
	st.global.u32 	[%rd75+-4], %r165;
	st.global.u32 	[%rd75], %r165;
	st.global.u32 	[%rd75+4], %r165;
	st.global.u32 	[%rd75+8], %r165;
	st.global.u32 	[%rd75+12], %r165;
	add.s32 	%r369, %r369, 8;
	add.s32 	%r367, %r367, 8;
	add.s32 	%r366, %r366, 8;
	setp.ne.s32 	%p35, %r367, 0;
	@%p35 bra 	$L__BB1_4;
$L__BB1_5:
	setp.eq.s32 	%p36, %r14, 0;
	@%p36 bra 	$L__BB1_61;
	and.b32  	%r24, %r13, 3;
	setp.lt.u32 	%p37, %r14, 4;
	@%p37 bra 	$L__BB1_8;
	add.s32 	%r166, %r369, %r12;
	mul.wide.s32 	%rd76, %r166, 4;
	add.s64 	%rd77, %rd3, %rd76;
	mov.b32 	%r167, 0;
	st.global.u32 	[%rd77], %r167;
	st.global.u32 	[%rd77+4], %r167;
	st.global.u32 	[%rd77+8], %r167;
	st.global.u32 	[%rd77+12], %r167;
	add.s32 	%r369, %r369, 4;
$L__BB1_8:
	setp.eq.s32 	%p38, %r24, 0;
	@%p38 bra 	$L__BB1_61;
	setp.eq.s32 	%p39, %r24, 1;
	@%p39 bra 	$L__BB1_11;
	add.s32 	%r168, %r369, %r12;
	mul.wide.s32 	%rd78, %r168, 4;
	add.s64 	%rd79, %rd3, %rd78;
	mov.b32 	%r169, 0;
	st.global.u32 	[%rd79], %r169;
	st.global.u32 	[%rd79+4], %r169;
	add.s32 	%r369, %r369, 2;
$L__BB1_11:
	and.b32  	%r170, %r13, 1;
	setp.eq.b32 	%p40, %r170, 1;
	not.pred 	%p41, %p40;
	@%p41 bra 	$L__BB1_61;
	add.s32 	%r171, %r369, %r12;
	mul.wide.s32 	%rd80, %r171, 4;
	add.s64 	%rd81, %rd3, %rd80;
	mov.b32 	%r172, 0;
	st.global.u32 	[%rd81], %r172;
	bra.uni 	$L__BB1_61;
$L__BB1_13:
	max.u32 	%r29, %r1, 1;
	and.b32  	%r30, %r29, 13;
	add.s32 	%r31, %r30, -1;
	and.b32  	%r32, %r29, 5;
	add.s32 	%r33, %r32, -1;
	and.b32  	%r34, %r29, 1;
	and.b32  	%r35, %r29, -4;
	and.b32  	%r36, %r29, -16;
	mul.lo.s32 	%r41, %r11, %r121;
	add.s32 	%r37, %r41, %r121;
	shl.b32 	%r38, %r121, 2;
	add.s32 	%r138, %r11, 2;
	mul.lo.s32 	%r39, %r121, %r138;
	add.s32 	%r139, %r11, 3;
	mul.lo.s32 	%r40, %r121, %r139;
	add.u64 	%rd62, %SP, 640;
	add.u64 	%rd64, %SP, 656;
	add.u64 	%rd65, %SP, 128;
$L__BB1_14:
	setp.lt.u32 	%p3, %r1, 4;
	mov.b32 	%r378, 0;
	@%p3 bra 	$L__BB1_17;
	and.b32  	%r141, %r29, -4;
	neg.s32 	%r377, %r141;
	add.s32 	%r376, %r37, %r369;
	add.s32 	%r375, %r39, %r369;
	add.s32 	%r374, %r40, %r369;
	add.s32 	%r373, %r41, %r369;
	mov.u64 	%rd128, %rd7;
$L__BB1_16:
	mul.wide.u32 	%rd30, %r373, 4;
	add.s64 	%rd31, %rd1, %rd30;
	ld.global.f32 	%f2, [%rd31];
	mul.wide.u32 	%rd32, %r376, 4;
	add.s64 	%rd33, %rd1, %rd32;
	ld.global.f32 	%f3, [%rd33];
	mul.wide.u32 	%rd34, %r375, 4;
	add.s64 	%rd35, %rd1, %rd34;
	ld.global.f32 	%f4, [%rd35];
	mul.wide.u32 	%rd36, %r374, 4;
	add.s64 	%rd37, %rd1, %rd36;
	ld.global.f32 	%f5, [%rd37];
	st.local.v4.f32 	[%rd128], {%f2, %f3, %f4, %f5};
	add.s32 	%r377, %r377, 4;
	add.s64 	%rd128, %rd128, 16;
	add.s32 	%r376, %r376, %r38;
	add.s32 	%r375, %r375, %r38;
	add.s32 	%r374, %r374, %r38;
	add.s32 	%r373, %r373, %r38;
	setp.ne.s32 	%p4, %r377, 0;
	mov.u32 	%r378, %r35;
	@%p4 bra 	$L__BB1_16;
$L__BB1_17:
	setp.eq.s32 	%p5, %r34, 0;
	@%p5 bra 	$L__BB1_19;
	mad.lo.s32 	%r142, %r1, %r2, %r378;
	mad.lo.s32 	%r143, %r142, %r121, %r369;
	mul.wide.u32 	%rd38, %r143, 4;
	add.s64 	%rd39, %rd1, %rd38;
	ld.global.f32 	%f6, [%rd39];
	mul.wide.u32 	%rd40, %r378, 4;
	add.s64 	%rd41, %rd7, %rd40;
	st.local.f32 	[%rd41], %f6;
$L__BB1_19:
	setp.lt.u32 	%p6, %r1, 16;
	mov.b32 	%r380, 0;
	@%p6 bra 	$L__BB1_22;
	mov.b32 	%r382, 0;
$L__BB1_21:
	.pragma "nounroll";
	cvt.u64.u32 	%rd42, %r382;
	add.s64 	%rd43, %rd5, %rd42;
	mov.b32 	%r146, 0;
	st.local.v4.b32 	[%rd43], {%r146, %r146, %r146, %r146};
	add.s32 	%r382, %r382, 16;
	setp.eq.s32 	%p7, %r382, %r36;
	mov.u32 	%r380, %r36;
	@%p7 bra 	$L__BB1_22;
	bra.uni 	$L__BB1_21;
$L__BB1_22:
	setp.eq.s32 	%p8, %r30, 0;
	@%p8 bra 	$L__BB1_30;
	setp.lt.u32 	%p9, %r31, 7;
	@%p9 bra 	$L__BB1_25;
	cvt.u64.u32 	%rd44, %r380;
	add.s64 	%rd45, %rd5, %rd44;
	mov.b16 	%rs1, 0;
	st.local.u8 	[%rd45], %rs1;
	st.local.u8 	[%rd45+1], %rs1;
	st.local.u8 	[%rd45+2], %rs1;
	st.local.u8 	[%rd45+3], %rs1;
	st.local.u8 	[%rd45+4], %rs1;
	st.local.u8 	[%rd45+5], %rs1;
	st.local.u8 	[%rd45+6], %rs1;
	st.local.u8 	[%rd45+7], %rs1;
	add.s32 	%r380, %r380, 8;
$L__BB1_25:
	setp.eq.s32 	%p10, %r32, 0;
	@%p10 bra 	$L__BB1_30;
	setp.lt.u32 	%p11, %r33, 3;
	@%p11 bra 	$L__BB1_28;
	cvt.u64.u32 	%rd46, %r380;
	add.s64 	%rd47, %rd5, %rd46;
	mov.b16 	%rs2, 0;
	st.local.u8 	[%rd47], %rs2;
	st.local.u8 	[%rd47+1], %rs2;
	st.local.u8 	[%rd47+2], %rs2;
	st.local.u8 	[%rd47+3], %rs2;
	add.s32 	%r380, %r380, 4;
$L__BB1_28:
	@%p5 bra 	$L__BB1_30;
	cvt.u64.u32 	%rd48, %r380;
	add.s64 	%rd49, %rd5, %rd48;
	mov.b16 	%rs3, 0;
	st.local.u8 	[%rd49], %rs3;
$L__BB1_30:
	mov.b32 	%r383, 0;
$L__BB1_31:
	cvt.u64.u32 	%rd50, %r383;
	mul.wide.u32 	%rd51, %r383, 4;
	add.s64 	%rd52, %rd7, %rd51;
	ld.local.f32 	%f7, [%rd52];
	setp.leu.f32 	%p13, %f7, 0f3F000000;
	add.s64 	%rd53, %rd5, %rd50;
	ld.local.u8 	%rs4, [%rd53];
	setp.ne.s16 	%p14, %rs4, 0;
	or.pred  	%p15, %p13, %p14;
	@%p15 bra 	$L__BB1_59;
	mov.b32 	%r386, 0;
	@%p6 bra 	$L__BB1_35;
	mov.b32 	%r384, 0;
$L__BB1_34:
	.pragma "nounroll";
	mul.wide.u32 	%rd54, %r384, 4;
	add.s64 	%rd55, %rd6, %rd54;
	mov.b32 	%r150, 0;
	st.local.v4.u32 	[%rd55], {%r150, %r150, %r150, %r150};
	st.local.v4.u32 	[%rd55+16], {%r150, %r150, %r150, %r150};
	st.local.v4.u32 	[%rd55+32], {%r150, %r150, %r150, %r150};
	st.local.v4.u32 	[%rd55+48], {%r150, %r150, %r150, %r150};
	add.s32 	%r384, %r384, 16;
	setp.ne.s32 	%p17, %r384, %r36;
	mov.u32 	%r386, %r36;
	@%p17 bra 	$L__BB1_34;
$L__BB1_35:
	@%p8 bra 	$L__BB1_43;
	setp.lt.u32 	%p19, %r31, 7;
	@%p19 bra 	$L__BB1_38;
	mul.wide.u32 	%rd56, %r386, 4;
	add.s64 	%rd57, %rd6, %rd56;
	mov.b32 	%r151, 0;
	st.local.u32 	[%rd57], %r151;
	st.local.u32 	[%rd57+4], %r151;
	st.local.u32 	[%rd57+8], %r151;
	st.local.u32 	[%rd57+12], %r151;
	st.local.u32 	[%rd57+16], %r151;
	st.local.u32 	[%rd57+20], %r151;
	st.local.u32 	[%rd57+24], %r151;
	st.local.u32 	[%rd57+28], %r151;
	add.s32 	%r386, %r386, 8;
$L__BB1_38:
	setp.eq.s32 	%p20, %r32, 0;
	@%p20 bra 	$L__BB1_43;
	setp.lt.u32 	%p21, %r33, 3;
	@%p21 bra 	$L__BB1_41;
	mul.wide.u32 	%rd58, %r386, 4;
	add.s64 	%rd59, %rd6, %rd58;
	mov.b32 	%r152, 0;
	st.local.u32 	[%rd59], %r152;
	st.local.u32 	[%rd59+4], %r152;
	st.local.u32 	[%rd59+8], %r152;
	st.local.u32 	[%rd59+12], %r152;
	add.s32 	%r386, %r386, 4;
$L__BB1_41:
	@%p5 bra 	$L__BB1_43;
	mul.wide.u32 	%rd60, %r386, 4;
	add.s64 	%rd61, %rd6, %rd60;
	mov.b32 	%r153, 0;
	st.local.u32 	[%rd61], %r153;
$L__BB1_43:
	cvta.to.local.u64 	%rd63, %rd62;
	mov.b32 	%r154, 1;
	st.local.u32 	[%rd63], %r154;
	{ // callseq 9, 0
	.param .b32 param0;
	st.param.b32 	[param0], %r383;
	.param .b64 param1;
	st.param.b64 	[param1], %rd64;
	.param .b64 param2;
	st.param.b64 	[param2], %rd65;
	.param .b64 param3;
	st.param.b64 	[param3], %rd62;
	.param .b32 param4;
	st.param.b32 	[param4], %r120;
	.param .b32 param5;
	st.param.b32 	[param5], %r122;
	call.uni 
	contiguous, 
	(
	param0, 
	param1, 
	param2, 
	param3, 
	param4, 
	param5
	);
	} // callseq 9
	ld.local.u32 	%r155, [%rd63];
	setp.ge.s32 	%p23, %r155, %r120;
	mov.f32 	%f11, 0f3F800000;
	@%p23 bra 	$L__BB1_60;
	mov.b64 	%rd129, 0;
	@%p3 bra 	$L__BB1_56;
	mov.b32 	%r388, 0;
$L__BB1_46:
	cvt.u64.u32 	%rd67, %r388;
	mul.wide.u32 	%rd68, %r388, 4;
	add.s64 	%rd12, %rd6, %rd68;
	ld.local.u32 	%r157, [%rd12];
	setp.lt.s32 	%p25, %r157, 1;
	add.s64 	%rd13, %rd5, %rd67;
	@%p25 bra 	$L__BB1_48;
	mov.b16 	%rs5, 1;
	st.local.u8 	[%rd13], %rs5;
$L__BB1_48:
	ld.local.u32 	%r158, [%rd12+4];
	setp.lt.s32 	%p26, %r158, 1;
	@%p26 bra 	$L__BB1_50;
	mov.b16 	%rs6, 1;
	st.local.u8 	[%rd13+1], %rs6;
$L__BB1_50:
	ld.local.u32 	%r159, [%rd12+8];
	setp.lt.s32 	%p27, %r159, 1;
	@%p27 bra 	$L__BB1_52;
	mov.b16 	%rs7, 1;
	st.local.u8 	[%rd13+2], %rs7;
$L__BB1_52:
	ld.local.u32 	%r160, [%rd12+12];
	setp.lt.s32 	%p28, %r160, 1;
	@%p28 bra 	$L__BB1_54;
	mov.b16 	%rs8, 1;
	st.local.u8 	[%rd13+3], %rs8;
$L__BB1_54:
	add.s32 	%r388, %r388, 4;
	setp.ne.s32 	%p29, %r388, %r35;
	@%p29 bra 	$L__BB1_46;
	cvt.u64.u32 	%rd129, %r35;
$L__BB1_56:
	setp.eq.s32 	%p30, %r34, 0;
	@%p30 bra 	$L__BB1_59;
	shl.b64 	%rd69, %rd129, 2;
	add.s64 	%rd70, %rd6, %rd69;
	ld.local.u32 	%r161, [%rd70];
	setp.lt.s32 	%p31, %r161, 1;
	@%p31 bra 	$L__BB1_59;
	add.s64 	%rd71, %rd5, %rd129;
	mov.b16 	%rs9, 1;
	st.local.u8 	[%rd71], %rs9;
$L__BB1_59:
	add.s32 	%r383, %r383, 1;
	setp.ne.s32 	%p32, %r383, %r29;
	mov.f32 	%f11, 0f00000000;
	@%p32 bra 	$L__BB1_31;
$L__BB1_60:
	add.s32 	%r162, %r369, %r12;
	mul.wide.s32 	%rd72, %r162, 4;
	add.s64 	%rd73, %rd3, %rd72;
	st.global.f32 	[%rd73], %f11;
	add.s32 	%r369, %r369, 1;
	setp.ne.s32 	%p33, %r369, %r10;
	@%p33 bra 	$L__BB1_14;
$L__BB1_61:
	barrier.sync 	0;
	setp.ne.s32 	%p42, %r8, 0;
	@%p42 bra 	$L__BB1_67;
	mul.wide.u32 	%rd82, %r2, 4;
	add.s64 	%rd16, %rd4, %rd82;
	mov.b32 	%r173, -1;
	st.global.u32 	[%rd16], %r173;
	setp.lt.s32 	%p43, %r121, 1;
	@%p43 bra 	$L__BB1_67;
	mul.lo.s32 	%r78, %r121, %r2;
	mov.b32 	%r389, 0;
$L__BB1_64:
	add.s32 	%r175, %r389, %r78;
	mul.wide.u32 	%rd83, %r175, 4;
	add.s64 	%rd84, %rd3, %rd83;
	ld.global.f32 	%f10, [%rd84];
	setp.leu.f32 	%p44, %f10, 0f3F000000;
	@%p44 bra 	$L__BB1_66;
	st.global.u32 	[%rd16], %r389;
	bra.uni 	$L__BB1_67;
$L__BB1_66:
	add.s32 	%r389, %r389, 1;
	setp.ne.s32 	%p45, %r389, %r121;
	@%p45 bra 	$L__BB1_64;
$L__BB1_67:
	setp.ne.s64 	%p46, %rd8, 0;
	@%p46 bra 	$L__BB1_69;
	// begin inline asm
	trap;
	// end inline asm
$L__BB1_69:
	barrier.sync 	0;
	add.s32 	%r176, %r3, %r4;
	or.b32  	%r177, %r176, %r5;
	setp.ne.s32 	%p47, %r177, 0;
	@%p47 bra 	$L__BB1_72;
	add.s64 	%rd85, %rd8, 4;
	mov.u32 	%r180, %nctaid.x;
	mov.u32 	%r181, %nctaid.y;
	mul.lo.s32 	%r182, %r180, %r181;
	mov.u32 	%r183, %nctaid.z;
	mul.lo.s32 	%r184, %r182, %r183;
	mov.u32 	%r185, %ctaid.y;
	add.s32 	%r186, %r2, %r185;
	mov.u32 	%r187, %ctaid.z;
	neg.s32 	%r188, %r187;
	setp.eq.s32 	%p48, %r186, %r188;
	sub.s32 	%r189, -2147483647, %r184;
	selp.b32 	%r179, %r189, 1, %p48;
	// begin inline asm
	atom.add.release.gpu.u32 %r178,[%rd85],%r179;
	// end inline asm
$L__BB1_71:
	// begin inline asm
	ld.acquire.gpu.u32 %r190,[%rd85];
	// end inline asm
	xor.b32  	%r191, %r190, %r178;
	setp.gt.s32 	%p49, %r191, -1;
	@%p49 bra 	$L__BB1_71;
$L__BB1_72:
	barrier.sync 	0;
	mov.u32 	%r192, %ctaid.y;
	mov.u32 	%r193, %ctaid.z;
	mov.u32 	%r194, %nctaid.x;
	mov.u32 	%r195, %nctaid.y;
	mul.lo.s32 	%r196, %r193, %r195;
	cvt.u64.u32 	%rd87, %r196;
	cvt.u64.u32 	%rd88, %r194;
	cvt.u64.u32 	%rd89, %r192;
	cvt.u64.u32 	%rd90, %r2;
	add.s64 	%rd91, %rd87, %rd89;
	mad.lo.s64 	%rd92, %rd91, %rd88, %rd90;
	mul.lo.s32 	%r197, %r6, %r7;
	mov.u32 	%r198, %ntid.z;
	mul.lo.s32 	%r199, %r197, %r198;
	cvt.u64.u32 	%rd93, %r199;
	mul.lo.s64 	%rd94, %rd92, %rd93;
	cvt.u64.u32 	%rd95, %r8;
	neg.s64 	%rd96, %rd95;
	setp.ne.s64 	%p50, %rd94, %rd96;
	@%p50 bra 	$L__BB1_88;
	ld.param.u64 	%rd127, [topological_camera_trigger_param_8];
	cvt.u32.u64 	%r202, %rd127;
	{ .reg .b32 tmp; mov.b64 {tmp, %r203}, %rd127; }
	mov.b32 	%r204, 0;
	mov.b32 	%r205, -766435501;
	mul.hi.u32 	%r206, %r205, %r204;
	mov.b32 	%r207, -845247145;
	mul.hi.u32 	%r208, %r207, %r204;
	xor.b32  	%r209, %r208, %r202;
	xor.b32  	%r210, %r206, %r203;
	add.s32 	%r211, %r202, -1640531527;
	add.s32 	%r212, %r203, -1150833019;
	mul.hi.u32 	%r213, %r205, %r209;
	mul.lo.s32 	%r214, %r209, -766435501;
	mul.hi.u32 	%r215, %r207, %r210;
	mul.lo.s32 	%r216, %r210, -845247145;
	xor.b32  	%r217, %r215, %r211;
	xor.b32  	%r218, %r213, %r212;
	add.s32 	%r219, %r202, 1013904242;
	add.s32 	%r220, %r203, 1993301258;
	mul.hi.u32 	%r221, %r205, %r217;
	mul.lo.s32 	%r222, %r217, -766435501;
	mul.hi.u32 	%r223, %r207, %r218;
	mul.lo.s32 	%r224, %r218, -845247145;
	xor.b32  	%r225, %r216, %r219;
	xor.b32  	%r226, %r225, %r223;
	xor.b32  	%r227, %r220, %r214;
	xor.b32  	%r228, %r227, %r221;
	add.s32 	%r229, %r202, -626627285;
	add.s32 	%r230, %r203, 842468239;
	mul.hi.u32 	%r231, %r205, %r226;
	mul.lo.s32 	%r232, %r226, -766435501;
	mul.hi.u32 	%r233, %r207, %r228;
	mul.lo.s32 	%r234, %r228, -845247145;
	xor.b32  	%r235, %r224, %r229;
	xor.b32  	%r236, %r235, %r233;
	xor.b32  	%r237, %r222, %r230;
	xor.b32  	%r238, %r237, %r231;
	add.s32 	%r239, %r202, 2027808484;
	add.s32 	%r240, %r203, -308364780;
	mul.hi.u32 	%r241, %r205, %r236;
	mul.lo.s32 	%r242, %r236, -766435501;
	mul.hi.u32 	%r243, %r207, %r238;
	mul.lo.s32 	%r244, %r238, -845247145;
	xor.b32  	%r245, %r234, %r239;
	xor.b32  	%r246, %r245, %r243;
	xor.b32  	%r247, %r232, %r240;
	xor.b32  	%r248, %r247, %r241;
	add.s32 	%r249, %r202, 387276957;
	add.s32 	%r250, %r203, -1459197799;
	mul.hi.u32 	%r251, %r205, %r246;
	mul.lo.s32 	%r252, %r246, -766435501;
	mul.hi.u32 	%r253, %r207, %r248;
	mul.lo.s32 	%r254, %r248, -845247145;
	xor.b32  	%r255, %r244, %r249;
	xor.b32  	%r256, %r255, %r253;
	xor.b32  	%r257, %r242, %r250;
	xor.b32  	%r258, %r257, %r251;
	add.s32 	%r259, %r202, -1253254570;
	add.s32 	%r260, %r203, 1684936478;
	mul.hi.u32 	%r261, %r205, %r256;
	mul.lo.s32 	%r262, %r256, -766435501;
	mul.hi.u32 	%r263, %r207, %r258;
	mul.lo.s32 	%r264, %r258, -845247145;
	xor.b32  	%r265, %r254, %r259;
	xor.b32  	%r266, %r265, %r263;
	xor.b32  	%r267, %r252, %r260;
	xor.b32  	%r268, %r267, %r261;
	add.s32 	%r269, %r202, 1401181199;
	add.s32 	%r270, %r203, 534103459;
	mul.hi.u32 	%r271, %r205, %r266;
	mul.lo.s32 	%r272, %r266, -766435501;
	mul.hi.u32 	%r273, %r207, %r268;
	xor.b32  	%r274, %r264, %r269;
	xor.b32  	%r275, %r274, %r273;
	xor.b32  	%r276, %r262, %r270;
	xor.b32  	%r277, %r276, %r271;
	add.s32 	%r278, %r203, -616729560;
	mul.hi.u32 	%r279, %r205, %r275;
	mul.lo.s32 	%r280, %r277, -845247145;
	xor.b32  	%r281, %r272, %r278;
	xor.b32  	%r282, %r281, %r279;
	add.s32 	%r283, %r202, -1879881855;
	mul.hi.u32 	%r284, %r207, %r282;
	xor.b32  	%r285, %r280, %r283;
	xor.b32  	%r286, %r285, %r284;
	rem.u32 	%r82, %r286, %r123;
	setp.lt.s32 	%p51, %r123, 1;
	mov.b32 	%r410, -1;
	mov.b32 	%r409, 2147483647;
	@%p51 bra 	$L__BB1_85;
	and.b32  	%r83, %r123, 7;
	setp.lt.u32 	%p52, %r123, 8;
	mov.b32 	%r409, 2147483647;
	mov.b32 	%r410, -1;
	mov.b32 	%r401, 0;
	@%p52 bra 	$L__BB1_77;
	and.b32  	%r401, %r123, 2147483640;
	neg.s32 	%r390, %r401;
	mov.b32 	%r409, 2147483647;
	mov.b32 	%r410, -1;
	mov.b32 	%r391, 0;
$L__BB1_76:
	.pragma "nounroll";
	add.s32 	%r294, %r391, %r82;
	rem.u32 	%r295, %r294, %r123;
	mul.wide.u32 	%rd97, %r295, 4;
	add.s64 	%rd98, %rd4, %rd97;
	ld.global.u32 	%r296, [%rd98];
	setp.gt.s32 	%p53, %r296, -1;
	setp.lt.s32 	%p54, %r296, %r409;
	and.pred  	%p55, %p53, %p54;
	selp.b32 	%r297, %r296, %r409, %p55;
	selp.b32 	%r298, %r295, %r410, %p55;
	add.s32 	%r299, %r294, 1;
	rem.u32 	%r300, %r299, %r123;
	mul.wide.u32 	%rd99, %r300, 4;
	add.s64 	%rd100, %rd4, %rd99;
	ld.global.u32 	%r301, [%rd100];
	setp.gt.s32 	%p56, %r301, -1;
	setp.lt.s32 	%p57, %r301, %r297;
	and.pred  	%p58, %p56, %p57;
	selp.b32 	%r302, %r301, %r297, %p58;
	selp.b32 	%r303, %r300, %r298, %p58;
	add.s32 	%r304, %r294, 2;
	rem.u32 	%r305, %r304, %r123;
	mul.wide.u32 	%rd101, %r305, 4;
	add.s64 	%rd102, %rd4, %rd101;
	ld.global.u32 	%r306, [%rd102];
	setp.gt.s32 	%p59, %r306, -1;
	setp.lt.s32 	%p60, %r306, %r302;
	and.pred  	%p61, %p59, %p60;
	selp.b32 	%r307, %r306, %r302, %p61;
	selp.b32 	%r308, %r305, %r303, %p61;
	add.s32 	%r309, %r294, 3;
	rem.u32 	%r310, %r309, %r123;
	mul.wide.u32 	%rd103, %r310, 4;
	add.s64 	%rd104, %rd4, %rd103;
	ld.global.u32 	%r311, [%rd104];
	setp.gt.s32 	%p62, %r311, -1;
	setp.lt.s32 	%p63, %r311, %r307;
	and.pred  	%p64, %p62, %p63;
	selp.b32 	%r312, %r311, %r307, %p64;
	selp.b32 	%r313, %r310, %r308, %p64;
	add.s32 	%r314, %r294, 4;
	rem.u32 	%r315, %r314, %r123;
	mul.wide.u32 	%rd105, %r315, 4;
	add.s64 	%rd106, %rd4, %rd105;
	ld.global.u32 	%r316, [%rd106];
	setp.gt.s32 	%p65, %r316, -1;
	setp.lt.s32 	%p66, %r316, %r312;
	and.pred  	%p67, %p65, %p66;
	selp.b32 	%r317, %r316, %r312, %p67;
	selp.b32 	%r318, %r315, %r313, %p67;
	add.s32 	%r319, %r294, 5;
	rem.u32 	%r320, %r319, %r123;
	mul.wide.u32 	%rd107, %r320, 4;
	add.s64 	%rd108, %rd4, %rd107;
	ld.global.u32 	%r321, [%rd108];
	setp.gt.s32 	%p68, %r321, -1;
	setp.lt.s32 	%p69, %r321, %r317;
	and.pred  	%p70, %p68, %p69;
	selp.b32 	%r322, %r321, %r317, %p70;
	selp.b32 	%r323, %r320, %r318, %p70;
	add.s32 	%r324, %r294, 6;
	rem.u32 	%r325, %r324, %r123;
	mul.wide.u32 	%rd109, %r325, 4;
	add.s64 	%rd110, %rd4, %rd109;
	ld.global.u32 	%r326, [%rd110];
	setp.gt.s32 	%p71, %r326, -1;
	setp.lt.s32 	%p72, %r326, %r322;
	and.pred  	%p73, %p71, %p72;
	selp.b32 	%r327, %r326, %r322, %p73;
	selp.b32 	%r328, %r325, %r323, %p73;
	add.s32 	%r329, %r294, 7;
	rem.u32 	%r330, %r329, %r123;
	mul.wide.u32 	%rd111, %r330, 4;
	add.s64 	%rd112, %rd4, %rd111;
	ld.global.u32 	%r331, [%rd112];
	setp.gt.s32 	%p74, %r331, -1;
	setp.lt.s32 	%p75, %r331, %r327;
	and.pred  	%p76, %p74, %p75;
	selp.b32 	%r409, %r331, %r327, %p76;
	selp.b32 	%r410, %r330, %r328, %p76;
	add.s32 	%r391, %r391, 8;
	add.s32 	%r390, %r390, 8;
	setp.ne.s32 	%p77, %r390, 0;
	@%p77 bra 	$L__BB1_76;
$L__BB1_77:
	setp.eq.s32 	%p78, %r83, 0;
	@%p78 bra 	$L__BB1_85;
	and.b32  	%r99, %r123, 3;
	setp.lt.u32 	%p79, %r83, 4;
	@%p79 bra 	$L__BB1_80;
	add.s32 	%r333, %r401, %r82;
	rem.u32 	%r334, %r333, %r123;
	mul.wide.u32 	%rd113, %r334, 4;
	add.s64 	%rd114, %rd4, %rd113;
	ld.global.u32 	%r335, [%rd114];
	setp.gt.s32 	%p80, %r335, -1;
	setp.lt.s32 	%p81, %r335, %r409;
	and.pred  	%p82, %p80, %p81;
	selp.b32 	%r336, %r335, %r409, %p82;
	selp.b32 	%r337, %r334, %r410, %p82;
	add.s32 	%r338, %r333, 1;
	rem.u32 	%r339, %r338, %r123;
	mul.wide.u32 	%rd115, %r339, 4;
	add.s64 	%rd116, %rd4, %rd115;
	ld.global.u32 	%r340, [%rd116];
	setp.gt.s32 	%p83, %r340, -1;
	setp.lt.s32 	%p84, %r340, %r336;
	and.pred  	%p85, %p83, %p84;
	selp.b32 	%r341, %r340, %r336, %p85;
	selp.b32 	%r342, %r339, %r337, %p85;
	add.s32 	%r343, %r333, 2;
	rem.u32 	%r344, %r343, %r123;
	mul.wide.u32 	%rd117, %r344, 4;
	add.s64 	%rd118, %rd4, %rd117;
	ld.global.u32 	%r345, [%rd118];
	setp.gt.s32 	%p86, %r345, -1;
	setp.lt.s32 	%p87, %r345, %r341;
	and.pred  	%p88, %p86, %p87;
	selp.b32 	%r346, %r345, %r341, %p88;
	selp.b32 	%r347, %r344, %r342, %p88;
	add.s32 	%r348, %r333, 3;
	rem.u32 	%r349, %r348, %r123;
	mul.wide.u32 	%rd119, %r349, 4;
	add.s64 	%rd120, %rd4, %rd119;
	ld.global.u32 	%r350, [%rd120];
	setp.gt.s32 	%p89, %r350, -1;
	setp.lt.s32 	%p90, %r350, %r346;
	and.pred  	%p91, %p89, %p90;
	selp.b32 	%r409, %r350, %r346, %p91;
	selp.b32 	%r410, %r349, %r347, %p91;
	add.s32 	%r401, %r401, 4;
$L__BB1_80:
	setp.eq.s32 	%p92, %r99, 0;
	@%p92 bra 	$L__BB1_85;
	setp.eq.s32 	%p93, %r99, 1;
	@%p93 bra 	$L__BB1_83;
	add.s32 	%r352, %r401, %r82;
	rem.u32 	%r353, %r352, %r123;
	mul.wide.u32 	%rd121, %r353, 4;
	add.s64 	%rd122, %rd4, %rd121;
	ld.global.u32 	%r354, [%rd122];
	setp.gt.s32 	%p94, %r354, -1;
	setp.lt.s32 	%p95, %r354, %r409;
	and.pred  	%p96, %p94, %p95;
	selp.b32 	%r355, %r354, %r409, %p96;
	selp.b32 	%r356, %r353, %r410, %p96;
	add.s32 	%r357, %r352, 1;
	rem.u32 	%r358, %r357, %r123;
	mul.wide.u32 	%rd123, %r358, 4;
	add.s64 	%rd124, %rd4, %rd123;
	ld.global.u32 	%r359, [%rd124];
	setp.gt.s32 	%p97, %r359, -1;
	setp.lt.s32 	%p98, %r359, %r355;
	and.pred  	%p99, %p97, %p98;
	selp.b32 	%r409, %r359, %r355, %p99;
	selp.b32 	%r410, %r358, %r356, %p99;
	add.s32 	%r401, %r401, 2;
$L__BB1_83:
	and.b32  	%r360, %r123, 1;
	setp.eq.b32 	%p100, %r360, 1;
	not.pred 	%p101, %p100;
	@%p101 bra 	$L__BB1_85;
	add.s32 	%r361, %r401, %r82;
	rem.u32 	%r362, %r361, %r123;
	mul.wide.u32 	%rd125, %r362, 4;
	add.s64 	%rd126, %rd4, %rd125;
	ld.global.u32 	%r363, [%rd126];
	setp.gt.s32 	%p102, %r363, -1;
	setp.lt.s32 	%p103, %r363, %r409;
	and.pred  	%p104, %p102, %p103;
	selp.b32 	%r409, %r363, %r409, %p104;
	selp.b32 	%r410, %r362, %r410, %p104;
$L__BB1_85:
	setp.ne.s32 	%p105, %r410, -1;
	@%p105 bra 	$L__BB1_87;
	mov.b32 	%r364, -1;
	st.global.u32 	[%rd2], %r364;
	mov.b32 	%r365, 0;
	st.global.u32 	[%rd2+4], %r365;
	bra.uni 	$L__BB1_88;
$L__BB1_87:
	st.global.u32 	[%rd2], %r409;
	st.global.u32 	[%rd2+4], %r410;
$L__BB1_88:
	ret;

}
	// .globl	count_topological_camera_triggers
.visible .entry count_topological_camera_triggers(
	.param .u64 .ptr .align 1 count_topological_camera_triggers_param_0,
	.param .u64 .ptr .align 1 count_topological_camera_triggers_param_1,
	.param .u32 count_topological_camera_triggers_param_2,
	.param .u32 count_topological_camera_triggers_param_3
)
{
	.reg .pred 	%p<41>;
	.reg .b32 	%r<121>;
	.reg .b32 	%f<12>;
	.reg .b64 	%rd<7>;

	ld.param.u64 	%rd2, [count_topological_camera_triggers_param_0];
	ld.param.u64 	%rd3, [count_topological_camera_triggers_param_1];
	ld.param.u32 	%r46, [count_topological_camera_triggers_param_2];
	ld.param.u32 	%r47, [count_topological_camera_triggers_param_3];
	mov.u32 	%r48, %ctaid.x;
	setp.ne.s32 	%p1, %r48, 0;
	@%p1 bra 	$L__BB2_55;
	mov.u32 	%r1, %tid.x;
	shl.b32 	%r49, %r46, 2;
	mov.u32 	%r50, shared_buffer;
	add.s32 	%r2, %r50, %r49;
	setp.ge.s32 	%p2, %r1, %r46;
	shl.b32 	%r51, %r1, 2;
	add.s32 	%r3, %r2, %r51;
	@%p2 bra 	$L__BB2_49;
	mov.b32 	%r52, 0;
	st.shared.u32 	[%r3], %r52;
	mov.u32 	%r53, %ntid.x;
	min.u32 	%r54, %r46, %r53;
	add.s32 	%r55, %r46, %r54;
	add.s32 	%r56, %r55, -1;
	div.u32 	%r57, %r56, %r54;
	shl.b32 	%r58, %r57, 8;
	shr.s32 	%r59, %r58, 8;
	mul.lo.s32 	%r4, %r59, %r1;
	min.s32 	%r5, %r46, %r4;
	add.s32 	%r60, %r4, %r59;
	min.s32 	%r6, %r46, %r60;
	setp.eq.s32 	%p3, %r5, %r6;
	@%p3 bra 	$L__BB2_55;
	setp.ge.s32 	%p4, %r4, %r6;
	@%p4 bra 	$L__BB2_23;
	setp.lt.s32 	%p5, %r47, 1;
	@%p5 bra 	$L__BB2_11;
	cvta.to.global.u64 	%rd1, %rd3;
	mov.u32 	%r107, %r5;
$L__BB2_6:
	shl.b32 	%r79, %r107, 2;
	add.s32 	%r8, %r50, %r79;
	mov.b32 	%r108, 0;
	st.shared.u32 	[%r8], %r108;
$L__BB2_7:
	mad.lo.s32 	%r81, %r108, %r46, %r107;
	mul.wide.s32 	%rd4, %r81, 4;
	add.s64 	%rd5, %rd1, %rd4;
	ld.global.f32 	%f1, [%rd5];
	setp.gt.f32 	%p14, %f1, 0f3F000000;
	@%p14 bra 	$L__BB2_9;
	add.s32 	%r108, %r108, 1;
	setp.eq.s32 	%p15, %r108, %r47;
	@%p15 bra 	$L__BB2_10;
	bra.uni 	$L__BB2_7;
$L__BB2_9:
	mov.b32 	%r82, 1065353216;
	st.shared.u32 	[%r8], %r82;
$L__BB2_10:
	add.s32 	%r107, %r107, 1;
	setp.lt.s32 	%p16, %r107, %r6;
	@%p16 bra 	$L__BB2_6;
	bra.uni 	$L__BB2_23;
$L__BB2_11:
	sub.s32 	%r12, %r6, %r5;
	and.b32  	%r13, %r12, 15;
	sub.s32 	%r61, %r5, %r6;
	setp.gt.u32 	%p6, %r61, -16;
	mov.u32 	%r111, %r5;
	@%p6 bra 	$L__BB2_14;
	and.b32  	%r62, %r12, -16;
	neg.s32 	%r109, %r62;
	mov.u32 	%r111, %r5;
$L__BB2_13:
	.pragma "nounroll";
	shl.b32 	%r63, %r111, 2;
	add.s32 	%r65, %r50, %r63;
	mov.b32 	%r66, 0;
	st.shared.u32 	[%r65], %r66;
	st.shared.u32 	[%r65+4], %r66;
	st.shared.u32 	[%r65+8], %r66;
	st.shared.u32 	[%r65+12], %r66;
	st.shared.u32 	[%r65+16], %r66;
	st.shared.u32 	[%r65+20], %r66;
	st.shared.u32 	[%r65+24], %r66;
	st.shared.u32 	[%r65+28], %r66;
	st.shared.u32 	[%r65+32], %r66;
	st.shared.u32 	[%r65+36], %r66;
	st.shared.u32 	[%r65+40], %r66;
	st.shared.u32 	[%r65+44], %r66;
	st.shared.u32 	[%r65+48], %r66;
	st.shared.u32 	[%r65+52], %r66;
	st.shared.u32 	[%r65+56], %r66;
	st.shared.u32 	[%r65+60], %r66;
	add.s32 	%r111, %r111, 16;
	add.s32 	%r109, %r109, 16;
	setp.ne.s32 	%p7, %r109, 0;
	@%p7 bra 	$L__BB2_13;
$L__BB2_14:
	setp.eq.s32 	%p8, %r13, 0;
	@%p8 bra 	$L__BB2_23;
	and.b32  	%r20, %r12, 7;
	setp.lt.u32 	%p9, %r13, 8;
	@%p9 bra 	$L__BB2_17;
	shl.b32 	%r67, %r111, 2;
	add.s32 	%r69, %r50, %r67;
	mov.b32 	%r70, 0;
	st.shared.u32 	[%r69], %r70;
	st.shared.u32 	[%r69+4], %r70;
	st.shared.u32 	[%r69+8], %r70;
	st.shared.u32 	[%r69+12], %r70;
	st.shared.u32 	[%r69+16], %r70;
	st.shared.u32 	[%r69+20], %r70;
	st.shared.u32 	[%r69+24], %r70;
	st.shared.u32 	[%r69+28], %r70;
	add.s32 	%r111, %r111, 8;
$L__BB2_17:
	setp.eq.s32 	%p10, %r20, 0;
	@%p10 bra 	$L__BB2_23;
	and.b32  	%r23, %r12, 3;
	setp.lt.u32 	%p11, %r20, 4;
	@%p11 bra 	$L__BB2_20;
	shl.b32 	%r71, %r111, 2;
	add.s32 	%r73, %r50, %r71;
	mov.b32 	%r74, 0;
	st.shared.u32 	[%r73], %r74;
	st.shared.u32 	[%r73+4], %r74;
	st.shared.u32 	[%r73+8], %r74;
	st.shared.u32 	[%r73+12], %r74;
	add.s32 	%r111, %r111, 4;
$L__BB2_20:
	setp.eq.s32 	%p12, %r23, 0;
	@%p12 bra 	$L__BB2_23;
	shl.b32 	%r75, %r111, 2;
	add.s32 	%r115, %r50, %r75;
	neg.s32 	%r114, %r23;
$L__BB2_22:
	.pragma "nounroll";
	mov.b32 	%r77, 0;
	st.shared.u32 	[%r115], %r77;
	add.s32 	%r115, %r115, 4;
	add.s32 	%r114, %r114, 1;
	setp.ne.s32 	%p13, %r114, 0;
	@%p13 bra 	$L__BB2_22;
$L__BB2_23:
	setp.ge.s32 	%p17, %r4, %r6;
	bar.sync 	0;
	@%p17 bra 	$L__BB2_49;
	sub.s32 	%r83, %r6, %r5;
	and.b32  	%r32, %r83, 3;
	setp.eq.s32 	%p18, %r32, 0;
	mov.u32 	%r118, %r5;
	@%p18 bra 	$L__BB2_31;
	neg.s32 	%r116, %r32;
	mov.u32 	%r118, %r5;
$L__BB2_26:
	.pragma "nounroll";
	setp.eq.s32 	%p19, %r118, 0;
	@%p19 bra 	$L__BB2_30;
	shl.b32 	%r84, %r118, 2;
	add.s32 	%r36, %r50, %r84;
	ld.shared.f32 	%f2, [%r36+-4];
	setp.geu.f32 	%p20, %f2, 0f3F000000;
	@%p20 bra 	$L__BB2_30;
	ld.shared.f32 	%f3, [%r36];
	setp.leu.f32 	%p21, %f3, 0f3F000000;
	@%p21 bra 	$L__BB2_30;
	ld.shared.u32 	%r86, [%r3];
	add.s32 	%r87, %r86, 1;
	st.shared.u32 	[%r3], %r87;
$L__BB2_30:
	add.s32 	%r118, %r118, 1;
	add.s32 	%r116, %r116, 1;
	setp.ne.s32 	%p22, %r116, 0;
	@%p22 bra 	$L__BB2_26;
$L__BB2_31:
	sub.s32 	%r88, %r5, %r6;
	setp.gt.u32 	%p23, %r88, -4;
	@%p23 bra 	$L__BB2_49;
$L__BB2_32:
	setp.eq.s32 	%p24, %r118, 0;
	shl.b32 	%r89, %r118, 2;
	add.s32 	%r41, %r50, %r89;
	@%p24 bra 	$L__BB2_36;
	ld.shared.f32 	%f4, [%r41+-4];
	setp.geu.f32 	%p25, %f4, 0f3F000000;
	@%p25 bra 	$L__BB2_36;
	ld.shared.f32 	%f5, [%r41];
	setp.leu.f32 	%p26, %f5, 0f3F000000;
	@%p26 bra 	$L__BB2_36;
	ld.shared.u32 	%r91, [%r3];
	add.s32 	%r92, %r91, 1;
	st.shared.u32 	[%r3], %r92;
$L__BB2_36:
	setp.eq.s32 	%p27, %r118, -1;
	@%p27 bra 	$L__BB2_40;
	ld.shared.f32 	%f6, [%r41];
	setp.geu.f32 	%p28, %f6, 0f3F000000;
	@%p28 bra 	$L__BB2_40;
	ld.shared.f32 	%f7, [%r41+4];
	setp.leu.f32 	%p29, %f7, 0f3F000000;
	@%p29 bra 	$L__BB2_40;
	ld.shared.u32 	%r93, [%r3];
	add.s32 	%r94, %r93, 1;
	st.shared.u32 	[%r3], %r94;
$L__BB2_40:
	setp.eq.s32 	%p30, %r118, -2;
	@%p30 bra 	$L__BB2_44;
	ld.shared.f32 	%f8, [%r41+4];
	setp.geu.f32 	%p31, %f8, 0f3F000000;
	@%p31 bra 	$L__BB2_44;
	ld.shared.f32 	%f9, [%r41+8];
	setp.leu.f32 	%p32, %f9, 0f3F000000;
	@%p32 bra 	$L__BB2_44;
	ld.shared.u32 	%r95, [%r3];
	add.s32 	%r96, %r95, 1;
	st.shared.u32 	[%r3], %r96;
$L__BB2_44:
	setp.eq.s32 	%p33, %r118, -3;
	@%p33 bra 	$L__BB2_48;
	ld.shared.f32 	%f10, [%r41+8];
	setp.geu.f32 	%p34, %f10, 0f3F000000;
	@%p34 bra 	$L__BB2_48;
	ld.shared.f32 	%f11, [%r41+12];
	setp.leu.f32 	%p35, %f11, 0f3F000000;
	@%p35 bra 	$L__BB2_48;
	ld.shared.u32 	%r97, [%r3];
	add.s32 	%r98, %r97, 1;
	st.shared.u32 	[%r3], %r98;
$L__BB2_48:
	add.s32 	%r118, %r118, 4;
	setp.lt.s32 	%p36, %r118, %r6;
	@%p36 bra 	$L__BB2_32;
$L__BB2_49:
	bar.sync 	0;
	mov.u32 	%r120, %ntid.x;
	setp.lt.u32 	%p37, %r120, 2;
	@%p37 bra 	$L__BB2_53;
$L__BB2_50:
	shr.u32 	%r45, %r120, 1;
	setp.ge.u32 	%p38, %r1, %r45;
	@%p38 bra 	$L__BB2_52;
	shl.b32 	%r99, %r45, 2;
	add.s32 	%r100, %r3, %r99;
	ld.shared.u32 	%r101, [%r100];
	ld.shared.u32 	%r102, [%r3];
	add.s32 	%r103, %r102, %r101;
	st.shared.u32 	[%r3], %r103;
$L__BB2_52:
	bar.sync 	0;
	setp.gt.u32 	%p39, %r120, 3;
	mov.u32 	%r120, %r45;
	@%p39 bra 	$L__BB2_50;
$L__BB2_53:
	setp.ne.s32 	%p40, %r1, 0;
	@%p40 bra 	$L__BB2_55;
	cvta.to.global.u64 	%rd6, %rd2;
	ld.shared.u32 	%r104, [%r2];
	ld.global.u32 	%r105, [%rd6];
	add.s32 	%r106, %r105, %r104;
	st.global.u32 	[%rd6], %r106;
$L__BB2_55:
	ret;

}


// ===== COMPILED SASS (sm_100) =====

	.target	sm_100

	.elftype	@"ET_EXEC"


//--------------------- .note.nv.tkinfo           --------------------------
	.section	.note.nv.tkinfo,"",@"SHT_NOTE"
	.sectionflags	@"SHF_NOTE_NV_TKINFO"
	.tkinfo
        /*0018*/ 	.word	0x00000002
        /*0030*/ 	.string	""
        /*0030*/ 	.string	"ptxas"
        /*0030*/ 	.string	"Cuda compilation tools, release 13.0, V13.0.88"
        /*0030*/ 	.string	"Build cuda_13.0.r13.0/compiler.36424714_0"
        /*0030*/ 	.string	"-arch sm_100 -m 64 "



//--------------------- .note.nv.cuinfo           --------------------------
	.section	.note.nv.cuinfo,"",@"SHT_NOTE"
	.sectionflags	@"SHF_NOTE_NV_CUINFO"
        /*0018*/ 	.short	0x0002
        /*001a*/ 	.short	0x0064
        /*001c*/ 	.short	0x0082
	.zero		2


//--------------------- .nv.info                  --------------------------
	.section	.nv.info,"",@"SHT_CUDA_INFO"
	.align	4


	//----- nvinfo : EIATTR_REGCOUNT
	.align		4
        /*0000*/ 	.byte	0x04, 0x2f
        /*0002*/ 	.short	(.L_10 - .L_9)
	.align		4
.L_9:
        /*0004*/ 	.word	index@(topological_camera_trigger)
        /*0008*/ 	.word	0x00000034


	//----- nvinfo : EIATTR_FRAME_SIZE
	.align		4
.L_10:
        /*000c*/ 	.byte	0x04, 0x11
        /*000e*/ 	.short	(.L_12 - .L_11)
	.align		4
.L_11:
        /*0010*/ 	.word	index@($topological_camera_trigger$contiguous)
        /*0014*/ 	.word	0x00000490


	//----- nvinfo : EIATTR_FRAME_SIZE
	.align		4
.L_12:
        /*0018*/ 	.byte	0x04, 0x11
        /*001a*/ 	.short	(.L_14 - .L_13)
	.align		4
.L_13:
        /*001c*/ 	.word	index@(topological_camera_trigger)
        /*0020*/ 	.word	0x00000490


	//----- nvinfo : EIATTR_REGCOUNT
	.align		4
.L_14:
        /*0024*/ 	.byte	0x04, 0x2f
        /*0026*/ 	.short	(.L_16 - .L_15)
	.align		4
.L_15:
        /*0028*/ 	.word	index@(count_topological_camera_triggers)
        /*002c*/ 	.word	0x00000010


	//----- nvinfo : EIATTR_FRAME_SIZE
	.align		4
.L_16:
        /*0030*/ 	.byte	0x04, 0x11
        /*0032*/ 	.short	(.L_18 - .L_17)
	.align		4
.L_17:
        /*0034*/ 	.word	index@(count_topological_camera_triggers)
        /*0038*/ 	.word	0x00000000


	//----- nvinfo : EIATTR_MIN_STACK_SIZE
	.align		4
.L_18:
        /*003c*/ 	.byte	0x04, 0x12
        /*003e*/ 	.short	(.L_20 - .L_19)
	.align		4
.L_19:
        /*0040*/ 	.word	index@(count_topological_camera_triggers)
        /*0044*/ 	.word	0x00000000


	//----- nvinfo : EIATTR_MIN_STACK_SIZE
	.align		4
.L_20:
        /*0048*/ 	.byte	0x04, 0x12
        /*004a*/ 	.short	(.L_22 - .L_21)
	.align		4
.L_21:
        /*004c*/ 	.word	index@(topological_camera_trigger)
        /*0050*/ 	.word	0x00000490
.L_22:


//--------------------- .nv.compat                --------------------------
	.section	.nv.compat,"",@"SHT_CUDA_COMPAT_INFO"
	.align	4
        /*0000*/ 	.byte	0x02, 0x09, 0x00, 0x00, 0x02, 0x02, 0x01, 0x00, 0x02, 0x05, 0x05, 0x00, 0x03, 0x07, 0x01, 0x01
        /*0010*/ 	.byte	0x02, 0x03, 0x00, 0x00, 0x02, 0x06, 0x01, 0x00, 0x04, 0x0b, 0x08, 0x00, 0x01, 0x00, 0x00, 0x00
        /*0020*/ 	.byte	0x00, 0x00, 0x00, 0x00


//--------------------- .nv.info.count_topological_camera_triggers --------------------------
	.section	.nv.info.count_topological_camera_triggers,"",@"SHT_CUDA_INFO"
	.sectionflags	@""
	.align	4


	//----- nvinfo : EIATTR_CUDA_API_VERSION
	.align		4
        /*0000*/ 	.byte	0x04, 0x37
        /*0002*/ 	.short	(.L_24 - .L_23)
.L_23:
        /*0004*/ 	.word	0x00000082


	//----- nvinfo : EIATTR_KPARAM_INFO
	.align		4
.L_24:
        /*0008*/ 	.byte	0x04, 0x17
        /*000a*/ 	.short	(.L_26 - .L_25)
.L_25:
        /*000c*/ 	.word	0x00000000
        /*0010*/ 	.short	0x0003
        /*0012*/ 	.short	0x0014
        /*0014*/ 	.byte	0x00, 0xf0, 0x11, 0x00


	//----- nvinfo : EIATTR_KPARAM_INFO
	.align		4
.L_26:
        /*0018*/ 	.byte	0x04, 0x17
        /*001a*/ 	.short	(.L_28 - .L_27)
.L_27:
        /*001c*/ 	.word	0x00000000
        /*0020*/ 	.short	0x0002
        /*0022*/ 	.short	0x0010
        /*0024*/ 	.byte	0x00, 0xf0, 0x11, 0x00


	//----- nvinfo : EIATTR_KPARAM_INFO
	.align		4
.L_28:
        /*0028*/ 	.byte	0x04, 0x17
        /*002a*/ 	.short	(.L_30 - .L_29)
.L_29:
        /*002c*/ 	.word	0x00000000
        /*0030*/ 	.short	0x0001
        /*0032*/ 	.short	0x0008
        /*0034*/ 	.byte	0x00, 0xf5, 0x21, 0x00


	//----- nvinfo : EIATTR_KPARAM_INFO
	.align		4
.L_30:
        /*0038*/ 	.byte	0x04, 0x17
        /*003a*/ 	.short	(.L_32 - .L_31)
.L_31:
        /*003c*/ 	.word	0x00000000
        /*0040*/ 	.short	0x0000
        /*0042*/ 	.short	0x0000
        /*0044*/ 	.byte	0x00, 0xf5, 0x21, 0x00


	//----- nvinfo : EIATTR_SPARSE_MMA_MASK
	.align		4
.L_32:
        /*0048*/ 	.byte	0x03, 0x50
        /*004a*/ 	.short	0x0000


	//----- nvinfo : EIATTR_MAXREG_COUNT
	.align		4
        /*004c*/ 	.byte	0x03, 0x1b
        /*004e*/ 	.short	0x00ff


	//----- nvinfo : EIATTR_NUM_BARRIERS
	.align		4
        /*0050*/ 	.byte	0x02, 0x4c
        /*0052*/ 	.byte	0x01
	.zero		1


	//----- nvinfo : EIATTR_MERCURY_ISA_VERSION
	.align		4
        /*0054*/ 	.byte	0x03, 0x5f
        /*0056*/ 	.short	0x0101


	//----- nvinfo : EIATTR_VRC_CTA_INIT_COUNT
	.align		4
        /*0058*/ 	.byte	0x02, 0x4a
	.zero		1
	.zero		1


	//----- nvinfo : EIATTR_EXIT_INSTR_OFFSETS
	.align		4
        /*005c*/ 	.byte	0x04, 0x1c
        /*005e*/ 	.short	(.L_34 - .L_33)


	//   ....[0]....
.L_33:
        /*0060*/ 	.word	0x00000030


	//   ....[1]....
        /*0064*/ 	.word	0x000002a0


	//   ....[2]....
        /*0068*/ 	.word	0x00000f60


	//   ....[3]....
        /*006c*/ 	.word	0x00000fc0


	//----- nvinfo : EIATTR_CRS_STACK_SIZE
	.align		4
.L_34:
        /*0070*/ 	.byte	0x04, 0x1e
        /*0072*/ 	.short	(.L_36 - .L_35)
.L_35:
        /*0074*/ 	.word	0x00000000


	//----- nvinfo : EIATTR_CBANK_PARAM_SIZE
	.align		4
.L_36:
        /*0078*/ 	.byte	0x03, 0x19
        /*007a*/ 	.short	0x0018


	//----- nvinfo : EIATTR_PARAM_CBANK
	.align		4
        /*007c*/ 	.byte	0x04, 0x0a
        /*007e*/ 	.short	(.L_38 - .L_37)
	.align		4
.L_37:
        /*0080*/ 	.word	index@(.nv.constant0.count_topological_camera_triggers)
        /*0084*/ 	.short	0x0380
        /*0086*/ 	.short	0x0018


	//----- nvinfo : EIATTR_SW_WAR
	.align		4
.L_38:
        /*0088*/ 	.byte	0x04, 0x36
        /*008a*/ 	.short	(.L_40 - .L_39)
.L_39:
        /*008c*/ 	.word	0x00000008
.L_40:


//--------------------- .nv.info.topological_camera_trigger --------------------------
	.section	.nv.info.topological_camera_trigger,"",@"SHT_CUDA_INFO"
	.sectionflags	@""
	.align	4


	//----- nvinfo : EIATTR_CUDA_API_VERSION
	.align		4
        /*0000*/ 	.byte	0x04, 0x37
        /*0002*/ 	.short	(.L_42 - .L_41)
.L_41:
        /*0004*/ 	.word	0x00000082


	//----- nvinfo : EIATTR_KPARAM_INFO
	.align		4
.L_42:
        /*0008*/ 	.byte	0x04, 0x17
        /*000a*/ 	.short	(.L_44 - .L_43)
.L_43:
        /*000c*/ 	.word	0x00000000
        /*0010*/ 	.short	0x0008
        /*0012*/ 	.short	0x0038
        /*0014*/ 	.byte	0x00, 0xf0, 0x21, 0x00


	//----- nvinfo : EIATTR_KPARAM_INFO
	.align		4
.L_44:
        /*0018*/ 	.byte	0x04, 0x17
        /*001a*/ 	.short	(.L_46 - .L_45)
.L_45:
        /*001c*/ 	.word	0x00000000
        /*0020*/ 	.short	0x0007
        /*0022*/ 	.short	0x0030
        /*0024*/ 	.byte	0x00, 0xf0, 0x11, 0x00


	//----- nvinfo : EIATTR_KPARAM_INFO
	.align		4
.L_46:
        /*0028*/ 	.byte	0x04, 0x17
        /*002a*/ 	.short	(.L_48 - .L_47)
.L_47:
        /*002c*/ 	.word	0x00000000
        /*0030*/ 	.short	0x0006
        /*0032*/ 	.short	0x002c
        /*0034*/ 	.byte	0x00, 0xf0, 0x11, 0x00


	//----- nvinfo : EIATTR_KPARAM_INFO
	.align		4
.L_48:
        /*0038*/ 	.byte	0x04, 0x17
        /*003a*/ 	.short	(.L_50 - .L_49)
.L_49:
        /*003c*/ 	.word	0x00000000
        /*0040*/ 	.short	0x0005
        /*0042*/ 	.short	0x0028
        /*0044*/ 	.byte	0x00, 0xf0, 0x11, 0x00


	//----- nvinfo : EIATTR_KPARAM_INFO
	.align		4
.L_50:
        /*0048*/ 	.byte	0x04, 0x17
        /*004a*/ 	.short	(.L_52 - .L_51)
.L_51:
        /*004c*/ 	.word	0x00000000
        /*0050*/ 	.short	0x0004
        /*0052*/ 	.short	0x0020
        /*0054*/ 	.byte	0x00, 0xf5, 0x21, 0x00


	//----- nvinfo : EIATTR_KPARAM_INFO
	.align		4
.L_52:
        /*0058*/ 	.byte	0x04, 0x17
        /*005a*/ 	.short	(.L_54 - .L_53)
.L_53:
        /*005c*/ 	.word	0x00000000
        /*0060*/ 	.short	0x0003
        /*0062*/ 	.short	0x0018
        /*0064*/ 	.byte	0x00, 0xf5, 0x21, 0x00


	//----- nvinfo : EIATTR_KPARAM_INFO
	.align		4
.L_54:
        /*0068*/ 	.byte	0x04, 0x17
        /*006a*/ 	.short	(.L_56 - .L_55)
.L_55:
        /*006c*/ 	.word	0x00000000
        /*0070*/ 	.short	0x0002
        /*0072*/ 	.short	0x0010
        /*0074*/ 	.byte	0x00, 0xf5, 0x21, 0x00


	//----- nvinfo : EIATTR_KPARAM_INFO
	.align		4
.L_56:
        /*0078*/ 	.byte	0x04, 0x17
        /*007a*/ 	.short	(.L_58 - .L_57)
.L_57:
        /*007c*/ 	.word	0x00000000
        /*0080*/ 	.short	0x0001
        /*0082*/ 	.short	0x0008
        /*0084*/ 	.byte	0x00, 0xf0, 0x11, 0x00


	//----- nvinfo : EIATTR_KPARAM_INFO
	.align		4
.L_58:
        /*0088*/ 	.byte	0x04, 0x17
        /*008a*/ 	.short	(.L_60 - .L_59)
.L_59:
        /*008c*/ 	.word	0x00000000
        /*0090*/ 	.short	0x0000
        /*0092*/ 	.short	0x0000
        /*0094*/ 	.byte	0x00, 0xf5, 0x21, 0x00


	//----- nvinfo : EIATTR_SPARSE_MMA_MASK
	.align		4
.L_60:
        /*0098*/ 	.byte	0x03, 0x50
        /*009a*/ 	.short	0x0000


	//----- nvinfo : EIATTR_MAXREG_COUNT
	.align		4
        /*009c*/ 	.byte	0x03, 0x1b
        /*009e*/ 	.short	0x00ff


	//----- nvinfo : EIATTR_NUM_BARRIERS
	.align		4
        /*00a0*/ 	.byte	0x02, 0x4c
        /*00a2*/ 	.byte	0x01
	.zero		1


	//----- nvinfo : EIATTR_MERCURY_ISA_VERSION
	.align		4
        /*00a4*/ 	.byte	0x03, 0x5f
        /*00a6*/ 	.short	0x0101


	//----- nvinfo : EIATTR_INT_WARP_WIDE_INSTR_OFFSETS
	.align		4
        /*00a8*/ 	.byte	0x04, 0x31
        /*00aa*/ 	.short	(.L_62 - .L_61)


	//   ....[0]....
.L_61:
        /*00ac*/ 	.word	0x00002020


	//   ....[1]....
        /*00b0*/ 	.word	0x00002180


	//----- nvinfo : EIATTR_COOP_GROUP_MASK_REGIDS
	.align		4
.L_62:
        /*00b4*/ 	.byte	0x04, 0x29
        /*00b6*/ 	.short	(.L_64 - .L_63)


	//   ....[0]....
.L_63:
        /*00b8*/ 	.word	0xffffffff


	//   ....[1]....
        /*00bc*/ 	.word	0xffffffff


	//   ....[2]....
        /*00c0*/ 	.word	0xffffffff


	//   ....[3]....
        /*00c4*/ 	.word	0x0500000f


	//----- nvinfo : EIATTR_COOP_GROUP_INSTR_OFFSETS
	.align		4
.L_64:
        /*00c8*/ 	.byte	0x04, 0x28
        /*00ca*/ 	.short	(.L_66 - .L_65)


	//   ....[0]....
.L_65:
        /*00cc*/ 	.word	0x00001cd0


	//   ....[1]....
        /*00d0*/ 	.word	0x00001f80


	//   ....[2]....
        /*00d4*/ 	.word	0x00002230


	//   ....[3]....
        /*00d8*/ 	.word	0x00003920


	//----- nvinfo : EIATTR_VRC_CTA_INIT_COUNT
	.align		4
.L_66:
        /*00dc*/ 	.byte	0x02, 0x4a
	.zero		1
	.zero		1


	//----- nvinfo : EIATTR_EXIT_INSTR_OFFSETS
	.align		4
        /*00e0*/ 	.byte	0x04, 0x1c
        /*00e2*/ 	.short	(.L_68 - .L_67)


	//   ....[0]....
.L_67:
        /*00e4*/ 	.word	0x00002390


	//   ....[1]....
        /*00e8*/ 	.word	0x00003860


	//   ....[2]....
        /*00ec*/ 	.word	0x000038a0


	//----- nvinfo : EIATTR_CRS_STACK_SIZE
	.align		4
.L_68:
        /*00f0*/ 	.byte	0x04, 0x1e
        /*00f2*/ 	.short	(.L_70 - .L_69)
.L_69:
        /*00f4*/ 	.word	0x00000000


	//----- nvinfo : EIATTR_CBANK_PARAM_SIZE
	.align		4
.L_70:
        /*00f8*/ 	.byte	0x03, 0x19
        /*00fa*/ 	.short	0x0040


	//----- nvinfo : EIATTR_PARAM_CBANK
	.align		4
        /*00fc*/ 	.byte	0x04, 0x0a
        /*00fe*/ 	.short	(.L_72 - .L_71)
	.align		4
.L_71:
        /*0100*/ 	.word	index@(.nv.constant0.topological_camera_trigger)
        /*0104*/ 	.short	0x0380
        /*0106*/ 	.short	0x0040


	//----- nvinfo : EIATTR_SW_WAR
	.align		4
.L_72:
        /*0108*/ 	.byte	0x04, 0x36
        /*010a*/ 	.short	(.L_74 - .L_73)
.L_73:
        /*010c*/ 	.word	0x00000008
.L_74:


//--------------------- .nv.callgraph             --------------------------
	.section	.nv.callgraph,"",@"SHT_CUDA_CALLGRAPH"
	.align	4
	.sectionentsize	8
	.align		4
        /*0000*/ 	.word	0x00000000
	.align		4
        /*0004*/ 	.word	0xffffffff
	.align		4
        /*0008*/ 	.word	0x00000000
	.align		4
        /*000c*/ 	.word	0xfffffffe
	.align		4
        /*0010*/ 	.word	0x00000000
	.align		4
        /*0014*/ 	.word	0xfffffffd
	.align		4
        /*0018*/ 	.word	0x00000000
	.align		4
        /*001c*/ 	.word	0xfffffffc


//--------------------- .nv.constant4             --------------------------
	.section	.nv.constant4,"a",@progbits
	.align	8
	.align		8
.nv.constant4:
        /*0000*/ 	.dword	precalc_xorwow_matrix
	.align		8
        /*0008*/ 	.dword	precalc_xorwow_offset_matrix
	.align		8
        /*0010*/ 	.dword	mrg32k3aM1
	.align		8
        /*0018*/ 	.dword	mrg32k3aM2
	.align		8
        /*0020*/ 	.dword	mrg32k3aM1SubSeq
	.align		8
        /*0028*/ 	.dword	mrg32k3aM2SubSeq
	.align		8
        /*0030*/ 	.dword	mrg32k3aM1Seq
	.align		8
        /*0038*/ 	.dword	mrg32k3aM2Seq


//--------------------- .nv.constant3             --------------------------
	.section	.nv.constant3,"a",@progbits
	.align	8
.nv.constant3:
	.type		__cr_lgamma_table,@object
	.size		__cr_lgamma_table,(.L_8 - __cr_lgamma_table)
__cr_lgamma_table:
        /*0000*/ 	.byte	0x00, 0x00, 0x00, 0x00, 0x00, 0x00, 0x00, 0x00, 0x00, 0x00, 0x00, 0x00, 0x00, 0x00, 0x00, 0x00
        /*0010*/ 	.byte	0xef, 0x39, 0xfa, 0xfe, 0x42, 0x2e, 0xe6, 0x3f, 0x02, 0x20, 0x2a, 0xfa, 0x0b, 0xab, 0xfc, 0x3f
        /*0020*/ 	.byte	0xf9, 0x2c, 0x92, 0x7c, 0xa7, 0x6c, 0x09, 0x40, 0xc9, 0x79, 0x44, 0x3c, 0x64, 0x26, 0x13, 0x40
        /*0030*/ 	.byte	0xca, 0x01, 0xcf, 0x3a, 0x27, 0x51, 0x1a, 0x40, 0x30, 0xcc, 0x2d, 0xf3, 0xe1, 0x0c, 0x21, 0x40
        /*0040*/ 	.byte	0x0d, 0xb7, 0xfc, 0x82, 0x8e, 0x35, 0x25, 0x40
.L_8:


//--------------------- .text.count_topological_camera_triggers --------------------------
	.section	.text.count_topological_camera_triggers,"ax",@progbits
	.align	128
        .global         count_topological_camera_triggers
        .type           count_topological_camera_triggers,@function
        .size           count_topological_camera_triggers,(.L_x_107 - count_topological_camera_triggers)
        .other          count_topological_camera_triggers,@"STO_CUDA_ENTRY STV_DEFAULT"
count_topological_camera_triggers:
.text.count_topological_camera_triggers:
[----:B------:R-:W-:Y:S08]  /*0000*/  LDC R1, c[0x0][0x37c] ;  /* 0x0000df00ff017b82 */ /* 0x000ff00000000800 */
[----:B------:R-:W0:Y:S02]  /*0010*/  S2UR UR4, SR_CTAID.X ;  /* 0x00000000000479c3 */ /* 0x000e240000002500 */
[----:B0-----:R-:W-:-:S13]  /*0020*/  ISETP.NE.AND P0, PT, RZ, UR4, PT ;  /* 0x00000004ff007c0c */ /* 0x001fda000bf05270 */
[----:B------:R-:W-:Y:S05]  /*0030*/  @P0 EXIT ;  /* 0x000000000000094d */ /* 0x000fea0003800000 */
[----:B------:R-:W0:Y:S01]  /*0040*/  S2R R3, SR_TID.X ;  /* 0x0000000000037919 */ /* 0x000e220000002100 */
[----:B------:R-:W0:Y:S01]  /*0050*/  LDC R9, c[0x0][0x390] ;  /* 0x0000e400ff097b82 */ /* 0x000e220000000800 */
[----:B------:R-:W-:Y:S01]  /*0060*/  UMOV UR4, 0x400 ;  /* 0x0000040000047882 */ /* 0x000fe20000000000 */
[----:B------:R-:W1:Y:S06]  /*0070*/  LDCU.64 UR6, c[0x0][0x358] ;  /* 0x00006b00ff0677ac */ /* 0x000e6c0008000a00 */
[----:B------:R-:W2:Y:S01]  /*0080*/  S2UR UR5, SR_CgaCtaId ;  /* 0x00000000000579c3 */ /* 0x000ea20000008800 */
[----:B0-----:R-:W-:Y:S01]  /*0090*/  ISETP.GE.AND P0, PT, R3, R9, PT ;  /* 0x000000090300720c */ /* 0x001fe20003f06270 */
[----:B--2---:R-:W-:-:S06]  /*00a0*/  ULEA UR4, UR5, UR4, 0x18 ;  /* 0x0000000405047291 */ /* 0x004fcc000f8ec0ff */
[----:B------:R-:W-:-:S05]  /*00b0*/  LEA R0, R9, UR4, 0x2 ;  /* 0x0000000409007c11 */ /* 0x000fca000f8e10ff */
[----:B------:R-:W-:Y:S01]  /*00c0*/  IMAD R2, R3, 0x4, R0 ;  /* 0x0000000403027824 */ /* 0x000fe200078e0200 */
[----:B-1----:R-:W-:Y:S06]  /*00d0*/  @P0 BRA `(.L_x_0) ;  /* 0x0000000c00580947 */ /* 0x002fec0003800000 */
[----:B------:R-:W0:Y:S01]  /*00e0*/  LDC R6, c[0x0][0x360] ;  /* 0x0000d800ff067b82 */ /* 0x000e220000000800 */
[----:B------:R1:W-:Y:S01]  /*00f0*/  STS [R2], RZ ;  /* 0x000000ff02007388 */ /* 0x0003e20000000800 */
[----:B0-----:R-:W-:-:S04]  /*0100*/  VIMNMX.U32 R6, PT, PT, R6, R9, PT ;  /* 0x0000000906067248 */ /* 0x001fc80003fe0000 */
[----:B------:R-:W0:Y:S01]  /*0110*/  I2F.U32.RP R7, R6 ;  /* 0x0000000600077306 */ /* 0x000e220000209000 */
[----:B------:R-:W-:Y:S01]  /*0120*/  IMAD.MOV R11, RZ, RZ, -R6 ;  /* 0x000000ffff0b7224 */ /* 0x000fe200078e0a06 */
[----:B------:R-:W-:-:S06]  /*0130*/  ISETP.NE.U32.AND P2, PT, R6, RZ, PT ;  /* 0x000000ff0600720c */ /* 0x000fcc0003f45070 */
[----:B0-----:R-:W0:Y:S02]  /*0140*/  MUFU.RCP R7, R7 ;  /* 0x0000000700077308 */ /* 0x001e240000001000 */
[----:B0-----:R-:W-:-:S06]  /*0150*/  VIADD R4, R7, 0xffffffe ;  /* 0x0ffffffe07047836 */ /* 0x001fcc0000000000 */
[----:B------:R0:W2:Y:S02]  /*0160*/  F2I.FTZ.U32.TRUNC.NTZ R5, R4 ;  /* 0x0000000400057305 */ /* 0x0000a4000021f000 */
[----:B0-----:R-:W-:Y:S02]  /*0170*/  IMAD.MOV.U32 R4, RZ, RZ, RZ ;  /* 0x000000ffff047224 */ /* 0x001fe400078e00ff */
[----:B--2---:R-:W-:-:S04]  /*0180*/  IMAD R11, R11, R5, RZ ;  /* 0x000000050b0b7224 */ /* 0x004fc800078e02ff */
[----:B------:R-:W-:Y:S01]  /*0190*/  IMAD.HI.U32 R8, R5, R11, R4 ;  /* 0x0000000b05087227 */ /* 0x000fe200078e0004 */
[----:B------:R-:W-:-:S05]  /*01a0*/  IADD3 R5, PT, PT, R6, -0x1, R9 ;  /* 0xffffffff06057810 */ /* 0x000fca0007ffe009 */
[----:B------:R-:W-:-:S04]  /*01b0*/  IMAD.HI.U32 R8, R8, R5, RZ ;  /* 0x0000000508087227 */ /* 0x000fc800078e00ff */
[----:B------:R-:W-:-:S04]  /*01c0*/  IMAD.MOV R10, RZ, RZ, -R8 ;  /* 0x000000ffff0a7224 */ /* 0x000fc800078e0a08 */
[----:B------:R-:W-:-:S05]  /*01d0*/  IMAD R5, R6, R10, R5 ;  /* 0x0000000a06057224 */ /* 0x000fca00078e0205 */
[----:B------:R-:W-:-:S13]  /*01e0*/  ISETP.GE.U32.AND P0, PT, R5, R6, PT ;  /* 0x000000060500720c */ /* 0x000fda0003f06070 */
[----:B------:R-:W-:Y:S02]  /*01f0*/  @P0 IMAD.IADD R5, R5, 0x1, -R6 ;  /* 0x0000000105050824 */ /* 0x000fe400078e0a06 */
[----:B------:R-:W-:-:S03]  /*0200*/  @P0 VIADD R8, R8, 0x1 ;  /* 0x0000000108080836 */ /* 0x000fc60000000000 */
[----:B------:R-:W-:-:S13]  /*0210*/  ISETP.GE.U32.AND P1, PT, R5, R6, PT ;  /* 0x000000060500720c */ /* 0x000fda0003f26070 */
[----:B------:R-:W-:Y:S01]  /*0220*/  @P1 VIADD R8, R8, 0x1 ;  /* 0x0000000108081836 */ /* 0x000fe20000000000 */
[----:B------:R-:W-:-:S05]  /*0230*/  @!P2 LOP3.LUT R8, RZ, R6, RZ, 0x33, !PT ;  /* 0x00000006ff08a212 */ /* 0x000fca00078e33ff */
[----:B------:R-:W-:-:S05]  /*0240*/  IMAD.SHL.U32 R8, R8, 0x100, RZ ;  /* 0x0000010008087824 */ /* 0x000fca00078e00ff */
[----:B------:R-:W-:-:S05]  /*0250*/  SHF.R.S32.HI R8, RZ, 0x8, R8 ;  /* 0x00000008ff087819 */ /* 0x000fca0000011408 */
[----:B------:R-:W-:-:S05]  /*0260*/  IMAD R6, R8, R3, RZ ;  /* 0x0000000308067224 */ /* 0x000fca00078e02ff */
[C---:B------:R-:W-:Y:S02]  /*0270*/  VIADDMNMX R5, R6.reuse, R8, R9, PT ;  /* 0x0000000806057246 */ /* 0x040fe40003800109 */
[----:B------:R-:W-:-:S04]  /*0280*/  VIMNMX R4, PT, PT, R6, R9, PT ;  /* 0x0000000906047248 */ /* 0x000fc80003fe0100 */
[----:B------:R-:W-:-:S13]  /*0290*/  ISETP.NE.AND P0, PT, R4, R5, PT ;  /* 0x000000050400720c */ /* 0x000fda0003f05270 */
[----:B-1----:R-:W-:Y:S05]  /*02a0*/  @!P0 EXIT ;  /* 0x000000000000894d */ /* 0x002fea0003800000 */
[----:B------:R-:W-:-:S13]  /*02b0*/  ISETP.GE.AND P0, PT, R6, R5, PT ;  /* 0x000000050600720c */ /* 0x000fda0003f06270 */
[----:B------:R-:W-:Y:S05]  /*02c0*/  @P0 BRA `(.L_x_1) ;  /* 0x00000004008c0947 */ /* 0x000fea0003800000 */
[----:B------:R-:W0:Y:S02]  /*02d0*/  LDCU UR5, c[0x0][0x394] ;  /* 0x00007280ff0577ac */ /* 0x000e240008000800 */
[----:B0-----:R-:W-:-:S09]  /*02e0*/  UISETP.GE.AND UP0, UPT, UR5, 0x1, UPT ;  /* 0x000000010500788c */ /* 0x001fd2000bf06270 */
[----:B------:R-:W-:Y:S05]  /*02f0*/  BRA.U !UP0, `(.L_x_2) ;  /* 0x0000000108707547 */ /* 0x000fea000b800000 */
[----:B------:R-:W-:-:S07]  /*0300*/  IMAD.MOV.U32 R7, RZ, RZ, R4 ;  /* 0x000000ffff077224 */ /* 0x000fce00078e0004 */
.L_x_7:
[----:B01----:R-:W0:Y:S02]  /*0310*/  LDC.64 R8, c[0x0][0x388] ;  /* 0x0000e200ff087b82 */ /* 0x003e240000000a00 */
[----:B0-----:R-:W-:-:S06]  /*0320*/  IMAD.WIDE R8, R7, 0x4, R8 ;  /* 0x0000000407087825 */ /* 0x001fcc00078e0208 */
[----:B------:R-:W2:Y:S01]  /*0330*/  LDG.E R8, desc[UR6][R8.64] ;  /* 0x0000000608087981 */ /* 0x000ea2000c1e1900 */
[----:B------:R-:W-:Y:S01]  /*0340*/  LEA R13, R7, UR4, 0x2 ;  /* 0x00000004070d7c11 */ /* 0x000fe2000f8e10ff */
[----:B------:R-:W-:Y:S04]  /*0350*/  BSSY.RECONVERGENT B0, `(.L_x_3) ;  /* 0x0000012000007945 */ /* 0x000fe80003800200 */
[----:B------:R0:W-:Y:S01]  /*0360*/  STS [R13], RZ ;  /* 0x000000ff0d007388 */ /* 0x0001e20000000800 */
[----:B--2---:R-:W-:-:S13]  /*0370*/  FSETP.GT.AND P0, PT, R8, 0.5, PT ;  /* 0x3f0000000800780b */ /* 0x004fda0003f04000 */
[----:B0-----:R-:W-:Y:S05]  /*0380*/  @P0 BRA `(.L_x_4) ;  /* 0x0000000000300947 */ /* 0x001fea0003800000 */
[----:B------:R-:W0:Y:S01]  /*0390*/  LDC.64 R10, c[0x0][0x388] ;  /* 0x0000e200ff0a7b82 */ /* 0x000e220000000a00 */
[----:B------:R-:W-:-:S07]  /*03a0*/  IMAD.MOV.U32 R12, RZ, RZ, RZ ;  /* 0x000000ffff0c7224 */ /* 0x000fce00078e00ff */
.L_x_6:
[----:B------:R-:W1:Y:S01]  /*03b0*/  LDCU UR5, c[0x0][0x394] ;  /* 0x00007280ff0577ac */ /* 0x000e620008000800 */
[----:B------:R-:W-:-:S05]  /*03c0*/  VIADD R12, R12, 0x1 ;  /* 0x000000010c0c7836 */ /* 0x000fca0000000000 */
[----:B-1----:R-:W-:-:S13]  /*03d0*/  ISETP.NE.AND P0, PT, R12, UR5, PT ;  /* 0x000000050c007c0c */ /* 0x002fda000bf05270 */
[----:B------:R-:W-:Y:S05]  /*03e0*/  @!P0 BRA `(.L_x_5) ;  /* 0x0000000000208947 */ /* 0x000fea0003800000 */
[----:B------:R-:W1:Y:S02]  /*03f0*/  LDCU UR5, c[0x0][0x390] ;  /* 0x00007200ff0577ac */ /* 0x000e640008000800 */
[----:B-1----:R-:W-:-:S04]  /*0400*/  IMAD R9, R12, UR5, R7 ;  /* 0x000000050c097c24 */ /* 0x002fc8000f8e0207 */
[----:B0-----:R-:W-:-:S06]  /*0410*/  IMAD.WIDE R8, R9, 0x4, R10 ;  /* 0x0000000409087825 */ /* 0x001fcc00078e020a */
[----:B------:R-:W2:Y:S02]  /*0420*/  LDG.E R8, desc[UR6][R8.64] ;  /* 0x0000000608087981 */ /* 0x000ea4000c1e1900 */
[----:B--2---:R-:W-:-:S13]  /*0430*/  FSETP.GT.AND P0, PT, R8, 0.5, PT ;  /* 0x3f0000000800780b */ /* 0x004fda0003f04000 */
[----:B------:R-:W-:Y:S05]  /*0440*/  @!P0 BRA `(.L_x_6) ;  /* 0xfffffffc00d88947 */ /* 0x000fea000383ffff */
.L_x_4:
[----:B------:R-:W-:-:S05]  /*0450*/  IMAD.MOV.U32 R8, RZ, RZ, 0x3f800000 ;  /* 0x3f800000ff087424 */ /* 0x000fca00078e00ff */
[----:B------:R1:W-:Y:S02]  /*0460*/  STS [R13], R8 ;  /* 0x000000080d007388 */ /* 0x0003e40000000800 */
.L_x_5:
[----:B------:R-:W-:Y:S05]  /*0470*/  BSYNC.RECONVERGENT B0 ;  /* 0x0000000000007941 */ /* 0x000fea0003800200 */
.L_x_3:
[----:B------:R-:W-:-:S05]  /*0480*/  VIADD R7, R7, 0x1 ;  /* 0x0000000107077836 */ /* 0x000fca0000000000 */
[----:B------:R-:W-:-:S13]  /*0490*/  ISETP.GE.AND P0, PT, R7, R5, PT ;  /* 0x000000050700720c */ /* 0x000fda0003f06270 */
[----:B------:R-:W-:Y:S05]  /*04a0*/  @!P0 BRA `(.L_x_7) ;  /* 0xfffffffc00988947 */ /* 0x000fea000383ffff */
[----:B------:R-:W-:Y:S05]  /*04b0*/  BRA `(.L_x_1) ;  /* 0x0000000400107947 */ /* 0x000fea0003800000 */
.L_x_2:
[----:B------:R-:W-:Y:S01]  /*04c0*/  IMAD.IADD R8, R4, 0x1, -R5 ;  /* 0x0000000104087824 */ /* 0x000fe200078e0a05 */
[----:B------:R-:W-:Y:S01]  /*04d0*/  BSSY.RECONVERGENT B0, `(.L_x_8) ;  /* 0x000001f000007945 */ /* 0x000fe20003800200 */
[----:B------:R-:W-:-:S03]  /*04e0*/  IMAD.IADD R7, R5, 0x1, -R4 ;  /* 0x0000000105077824 */ /* 0x000fc600078e0a04 */
[----:B------:R-:W-:Y:S01]  /*04f0*/  ISETP.GT.U32.AND P0, PT, R8, -0x10, PT ;  /* 0xfffffff00800780c */ /* 0x000fe20003f04070 */
[----:B------:R-:W-:Y:S01]  /*0500*/  IMAD.MOV.U32 R8, RZ, RZ, R4 ;  /* 0x000000ffff087224 */ /* 0x000fe200078e0004 */
[----:B------:R-:W-:-:S04]  /*0510*/  LOP3.LUT R11, R7, 0xf, RZ, 0xc0, !PT ;  /* 0x0000000f070b7812 */ /* 0x000fc800078ec0ff */
[----:B------:R-:W-:-:S07]  /*0520*/  ISETP.NE.AND P1, PT, R11, RZ, PT ;  /* 0x000000ff0b00720c */ /* 0x000fce0003f25270 */
[----:B------:R-:W-:Y:S06]  /*0530*/  @P0 BRA `(.L_x_9) ;  /* 0x0000000000600947 */ /* 0x000fec0003800000 */
[----:B------:R-:W-:Y:S01]  /*0540*/  LOP3.LUT R9, R7, 0xfffffff0, RZ, 0xc0, !PT ;  /* 0xfffffff007097812 */ /* 0x000fe200078ec0ff */
[----:B------:R-:W-:-:S04]  /*0550*/  IMAD.MOV.U32 R8, RZ, RZ, R4 ;  /* 0x000000ffff087224 */ /* 0x000fc800078e0004 */
[----:B------:R-:W-:-:S07]  /*0560*/  IMAD.MOV R9, RZ, RZ, -R9 ;  /* 0x000000ffff097224 */ /* 0x000fce00078e0a09 */
.L_x_10:
[C---:B0-----:R-:W-:Y:S01]  /*0570*/  LEA R10, R8.reuse, UR4, 0x2 ;  /* 0x00000004080a7c11 */ /* 0x041fe2000f8e10ff */
[----:B------:R-:W-:Y:S02]  /*0580*/  VIADD R9, R9, 0x10 ;  /* 0x0000001009097836 */ /* 0x000fe40000000000 */
[----:B------:R-:W-:Y:S02]  /*0590*/  VIADD R8, R8, 0x10 ;  /* 0x0000001008087836 */ /* 0x000fe40000000000 */
[----:B------:R0:W-:Y:S01]  /*05a0*/  STS [R10], RZ ;  /* 0x000000ff0a007388 */ /* 0x0001e20000000800 */
[----:B------:R-:W-:-:S03]  /*05b0*/  ISETP.NE.AND P0, PT, R9, RZ, PT ;  /* 0x000000ff0900720c */ /* 0x000fc60003f05270 */
[----:B------:R0:W-:Y:S04]  /*05c0*/  STS [R10+0x4], RZ ;  /* 0x000004ff0a007388 */ /* 0x0001e80000000800 */
        /* <DEDUP_REMOVED lines=13> */
[----:B------:R0:W-:Y:S01]  /*06a0*/  STS [R10+0x3c], RZ ;  /* 0x00003cff0a007388 */ /* 0x0001e20000000800 */
[----:B------:R-:W-:Y:S05]  /*06b0*/  @P0 BRA `(.L_x_10) ;  /* 0xfffffffc00ac0947 */ /* 0x000fea000383ffff */
.L_x_9:
[----:B------:R-:W-:Y:S05]  /*06c0*/  BSYNC.RECONVERGENT B0 ;  /* 0x0000000000007941 */ /* 0x000fea0003800200 */
.L_x_8:
[----:B------:R-:W-:Y:S05]  /*06d0*/  @!P1 BRA `(.L_x_1) ;  /* 0x0000000000889947 */ /* 0x000fea0003800000 */
[----:B------:R-:W-:Y:S01]  /*06e0*/  ISETP.GE.U32.AND P0, PT, R11, 0x8, PT ;  /* 0x000000080b00780c */ /* 0x000fe20003f06070 */
[----:B------:R-:W-:Y:S01]  /*06f0*/  BSSY.RECONVERGENT B0, `(.L_x_11) ;  /* 0x000000e000007945 */ /* 0x000fe20003800200 */
[----:B0-----:R-:W-:-:S04]  /*0700*/  LOP3.LUT R10, R7, 0x7, RZ, 0xc0, !PT ;  /* 0x00000007070a7812 */ /* 0x001fc800078ec0ff */
[----:B------:R-:W-:-:S07]  /*0710*/  ISETP.NE.AND P1, PT, R10, RZ, PT ;  /* 0x000000ff0a00720c */ /* 0x000fce0003f25270 */
[----:B------:R-:W-:Y:S06]  /*0720*/  @!P0 BRA `(.L_x_12) ;  /* 0x0000000000288947 */ /* 0x000fec0003800000 */
[C---:B------:R-:W-:Y:S01]  /*0730*/  LEA R9, R8.reuse, UR4, 0x2 ;  /* 0x0000000408097c11 */ /* 0x040fe2000f8e10ff */
[----:B------:R-:W-:-:S04]  /*0740*/  VIADD R8, R8, 0x8 ;  /* 0x0000000808087836 */ /* 0x000fc80000000000 */
[----:B------:R0:W-:Y:S04]  /*0750*/  STS [R9], RZ ;  /* 0x000000ff09007388 */ /* 0x0001e80000000800 */
[----:B------:R0:W-:Y:S04]  /*0760*/  STS [R9+0x4], RZ ;  /* 0x000004ff09007388 */ /* 0x0001e80000000800 */
[----:B------:R0:W-:Y:S04]  /*0770*/  STS [R9+0x8], RZ ;  /* 0x000008ff09007388 */ /* 0x0001e80000000800 */
[----:B------:R0:W-:Y:S04]  /*0780*/  STS [R9+0xc], RZ ;  /* 0x00000cff09007388 */ /* 0x0001e80000000800 */
[----:B------:R0:W-:Y:S04]  /*0790*/  STS [R9+0x10], RZ ;  /* 0x000010ff09007388 */ /* 0x0001e80000000800 */
[----:B------:R0:W-:Y:S04]  /*07a0*/  STS [R9+0x14], RZ ;  /* 0x000014ff09007388 */ /* 0x0001e80000000800 */
[----:B------:R0:W-:Y:S04]  /*07b0*/  STS [R9+0x18], RZ ;  /* 0x000018ff09007388 */ /* 0x0001e80000000800 */
[----:B------:R0:W-:Y:S02]  /*07c0*/  STS [R9+0x1c], RZ ;  /* 0x00001cff09007388 */ /* 0x0001e40000000800 */
.L_x_12:
[----:B------:R-:W-:Y:S05]  /*07d0*/  BSYNC.RECONVERGENT B0 ;  /* 0x0000000000007941 */ /* 0x000fea0003800200 */
.L_x_11:
[----:B------:R-:W-:Y:S05]  /*07e0*/  @!P1 BRA `(.L_x_1) ;  /* 0x0000000000449947 */ /* 0x000fea0003800000 */
[----:B------:R-:W-:Y:S02]  /*07f0*/  ISETP.GE.U32.AND P0, PT, R10, 0x4, PT ;  /* 0x000000040a00780c */ /* 0x000fe40003f06070 */
[----:B------:R-:W-:-:S04]  /*0800*/  LOP3.LUT R7, R7, 0x3, RZ, 0xc0, !PT ;  /* 0x0000000307077812 */ /* 0x000fc800078ec0ff */
[----:B------:R-:W-:-:S07]  /*0810*/  ISETP.NE.AND P1, PT, R7, RZ, PT ;  /* 0x000000ff0700720c */ /* 0x000fce0003f25270 */
[C---:B0-----:R-:W-:Y:S01]  /*0820*/  @P0 LEA R9, R8.reuse, UR4, 0x2 ;  /* 0x0000000408090c11 */ /* 0x041fe2000f8e10ff */
[----:B------:R-:W-:-:S04]  /*0830*/  @P0 VIADD R8, R8, 0x4 ;  /* 0x0000000408080836 */ /* 0x000fc80000000000 */
[----:B------:R1:W-:Y:S04]  /*0840*/  @P0 STS [R9], RZ ;  /* 0x000000ff09000388 */ /* 0x0003e80000000800 */
[----:B------:R1:W-:Y:S04]  /*0850*/  @P0 STS [R9+0x4], RZ ;  /* 0x000004ff09000388 */ /* 0x0003e80000000800 */
[----:B------:R1:W-:Y:S04]  /*0860*/  @P0 STS [R9+0x8], RZ ;  /* 0x000008ff09000388 */ /* 0x0003e80000000800 */
[----:B------:R1:W-:Y:S01]  /*0870*/  @P0 STS [R9+0xc], RZ ;  /* 0x00000cff09000388 */ /* 0x0003e20000000800 */
[----:B------:R-:W-:Y:S05]  /*0880*/  @!P1 BRA `(.L_x_1) ;  /* 0x00000000001c9947 */ /* 0x000fea0003800000 */
[----:B------:R-:W-:Y:S01]  /*0890*/  LEA R8, R8, UR4, 0x2 ;  /* 0x0000000408087c11 */ /* 0x000fe2000f8e10ff */
[----:B------:R-:W-:-:S07]  /*08a0*/  IMAD.MOV R7, RZ, RZ, -R7 ;  /* 0x000000ffff077224 */ /* 0x000fce00078e0a07 */
.L_x_13:
[----:B------:R-:W-:Y:S01]  /*08b0*/  VIADD R7, R7, 0x1 ;  /* 0x0000000107077836 */ /* 0x000fe20000000000 */
[----:B------:R0:W-:Y:S04]  /*08c0*/  STS [R8], RZ ;  /* 0x000000ff08007388 */ /* 0x0001e80000000800 */
[----:B------:R-:W-:Y:S01]  /*08d0*/  ISETP.NE.AND P0, PT, R7, RZ, PT ;  /* 0x000000ff0700720c */ /* 0x000fe20003f05270 */
[----:B0-----:R-:W-:-:S12]  /*08e0*/  VIADD R8, R8, 0x4 ;  /* 0x0000000408087836 */ /* 0x001fd80000000000 */
[----:B------:R-:W-:Y:S05]  /*08f0*/  @P0 BRA `(.L_x_13) ;  /* 0xfffffffc00ec0947 */ /* 0x000fea000383ffff */
.L_x_1:
[----:B------:R-:W-:Y:S01]  /*0900*/  ISETP.GE.AND P0, PT, R6, R5, PT ;  /* 0x000000050600720c */ /* 0x000fe20003f06270 */
[----:B------:R-:W-:Y:S05]  /*0910*/  WARPSYNC.ALL ;  /* 0x0000000000007948 */ /* 0x000fea0003800000 */
[----:B------:R-:W-:Y:S07]  /*0920*/  BAR.SYNC.DEFER_BLOCKING 0x0 ;  /* 0x0000000000007b1d */ /* 0x000fee0000010000 */
[----:B------:R-:W-:Y:S05]  /*0930*/  @P0 BRA `(.L_x_0) ;  /* 0x0000000400400947 */ /* 0x000fea0003800000 */
[--C-:B------:R-:W-:Y:S01]  /*0940*/  IMAD.IADD R7, R5, 0x1, -R4.reuse ;  /* 0x0000000105077824 */ /* 0x100fe200078e0a04 */
[----:B------:R-:W-:Y:S01]  /*0950*/  BSSY.RECONVERGENT B0, `(.L_x_14) ;  /* 0x0000017000007945 */ /* 0x000fe20003800200 */
[----:B------:R-:W-:-:S03]  /*0960*/  IMAD.MOV.U32 R6, RZ, RZ, R4 ;  /* 0x000000ffff067224 */ /* 0x000fc600078e0004 */
[----:B------:R-:W-:-:S13]  /*0970*/  LOP3.LUT P0, R7, R7, 0x3, RZ, 0xc0, !PT ;  /* 0x0000000307077812 */ /* 0x000fda000780c0ff */
[----:B------:R-:W-:Y:S05]  /*0980*/  @!P0 BRA `(.L_x_15) ;  /* 0x00000000004c8947 */ /* 0x000fea0003800000 */
[----:B------:R-:W-:Y:S02]  /*0990*/  IMAD.MOV R7, RZ, RZ, -R7 ;  /* 0x000000ffff077224 */ /* 0x000fe400078e0a07 */
[----:B------:R-:W-:-:S07]  /*09a0*/  IMAD.MOV.U32 R6, RZ, RZ, R4 ;  /* 0x000000ffff067224 */ /* 0x000fce00078e0004 */
.L_x_18:
[----:B------:R-:W-:Y:S01]  /*09b0*/  ISETP.NE.AND P0, PT, R6, RZ, PT ;  /* 0x000000ff0600720c */ /* 0x000fe20003f05270 */
[----:B------:R-:W-:Y:S01]  /*09c0*/  VIADD R7, R7, 0x1 ;  /* 0x0000000107077836 */ /* 0x000fe20000000000 */
[----:B------:R-:W-:Y:S04]  /*09d0*/  BSSY.RECONVERGENT B1, `(.L_x_16) ;  /* 0x000000c000017945 */ /* 0x000fe80003800200 */
[----:B------:R-:W-:-:S07]  /*09e0*/  ISETP.NE.AND P1, PT, R7, RZ, PT ;  /* 0x000000ff0700720c */ /* 0x000fce0003f25270 */
[----:B--2---:R-:W-:Y:S06]  /*09f0*/  @!P0 BRA `(.L_x_17) ;  /* 0x0000000000248947 */ /* 0x004fec0003800000 */
[----:B0-----:R-:W-:-:S05]  /*0a00*/  LEA R10, R6, UR4, 0x2 ;  /* 0x00000004060a7c11 */ /* 0x001fca000f8e10ff */
[----:B-1----:R-:W0:Y:S02]  /*0a10*/  LDS R8, [R10+-0x4] ;  /* 0xfffffc000a087984 */ /* 0x002e240000000800 */
[----:B0-----:R-:W-:-:S13]  /*0a20*/  FSETP.GEU.AND P0, PT, R8, 0.5, PT ;  /* 0x3f0000000800780b */ /* 0x001fda0003f0e000 */
[----:B------:R-:W-:Y:S05]  /*0a30*/  @P0 BRA `(.L_x_17) ;  /* 0x0000000000140947 */ /* 0x000fea0003800000 */
[----:B------:R-:W0:Y:S02]  /*0a40*/  LDS R8, [R10] ;  /* 0x000000000a087984 */ /* 0x000e240000000800 */
[----:B0-----:R-:W-:-:S13]  /*0a50*/  FSETP.GT.AND P0, PT, R8, 0.5, PT ;  /* 0x3f0000000800780b */ /* 0x001fda0003f04000 */
[----:B------:R-:W0:Y:S02]  /*0a60*/  @P0 LDS R8, [R2] ;  /* 0x0000000002080984 */ /* 0x000e240000000800 */
[----:B0-----:R-:W-:-:S05]  /*0a70*/  @P0 VIADD R9, R8, 0x1 ;  /* 0x0000000108090836 */ /* 0x001fca0000000000 */
[----:B------:R2:W-:Y:S02]  /*0a80*/  @P0 STS [R2], R9 ;  /* 0x0000000902000388 */ /* 0x0005e40000000800 */
.L_x_17:
[----:B------:R-:W-:Y:S05]  /*0a90*/  BSYNC.RECONVERGENT B1 ;  /* 0x0000000000017941 */ /* 0x000fea0003800200 */
.L_x_16:
[----:B------:R-:W-:Y:S01]  /*0aa0*/  VIADD R6, R6, 0x1 ;  /* 0x0000000106067836 */ /* 0x000fe20000000000 */
[----:B------:R-:W-:Y:S06]  /*0ab0*/  @P1 BRA `(.L_x_18) ;  /* 0xfffffffc00bc1947 */ /* 0x000fec000383ffff */
.L_x_15:
[----:B------:R-:W-:Y:S05]  /*0ac0*/  BSYNC.RECONVERGENT B0 ;  /* 0x0000000000007941 */ /* 0x000fea0003800200 */
.L_x_14:
[----:B------:R-:W-:-:S05]  /*0ad0*/  IMAD.IADD R4, R4, 0x1, -R5 ;  /* 0x0000000104047824 */ /* 0x000fca00078e0a05 */
[----:B------:R-:W-:-:S13]  /*0ae0*/  ISETP.GT.U32.AND P0, PT, R4, -0x4, PT ;  /* 0xfffffffc0400780c */ /* 0x000fda0003f04070 */
[----:B------:R-:W-:Y:S05]  /*0af0*/  @P0 BRA `(.L_x_0) ;  /* 0x0000000000d00947 */ /* 0x000fea0003800000 */
.L_x_27:
[C---:B------:R-:W-:Y:S01]  /*0b00*/  ISETP.NE.AND P3, PT, R6.reuse, RZ, PT ;  /* 0x000000ff0600720c */ /* 0x040fe20003f65270 */
[----:B------:R-:W-:Y:S01]  /*0b10*/  BSSY.RECONVERGENT B0, `(.L_x_19) ;  /* 0x000000e000007945 */ /* 0x000fe20003800200 */
[C---:B------:R-:W-:Y:S02]  /*0b20*/  ISETP.NE.AND P0, PT, R6.reuse, -0x1, PT ;  /* 0xffffffff0600780c */ /* 0x040fe40003f05270 */
[C---:B------:R-:W-:Y:S02]  /*0b30*/  ISETP.NE.AND P1, PT, R6.reuse, -0x2, PT ;  /* 0xfffffffe0600780c */ /* 0x040fe40003f25270 */
[C---:B------:R-:W-:Y:S02]  /*0b40*/  ISETP.NE.AND P2, PT, R6.reuse, -0x3, PT ;  /* 0xfffffffd0600780c */ /* 0x040fe40003f45270 */
[----:B-1----:R-:W-:-:S05]  /*0b50*/  LEA R8, R6, UR4, 0x2 ;  /* 0x0000000406087c11 */ /* 0x002fca000f8e10ff */
[----:B---34-:R-:W-:Y:S06]  /*0b60*/  @!P3 BRA `(.L_x_20) ;  /* 0x000000000020b947 */ /* 0x018fec0003800000 */
[----:B------:R-:W1:Y:S02]  /*0b70*/  LDS R4, [R8+-0x4] ;  /* 0xfffffc0008047984 */ /* 0x000e640000000800 */
[----:B-1----:R-:W-:-:S13]  /*0b80*/  FSETP.GEU.AND P3, PT, R4, 0.5, PT ;  /* 0x3f0000000400780b */ /* 0x002fda0003f6e000 */
[----:B------:R-:W-:Y:S05]  /*0b90*/  @P3 BRA `(.L_x_20) ;  /* 0x0000000000143947 */ /* 0x000fea0003800000 */
[----:B------:R-:W1:Y:S02]  /*0ba0*/  LDS R4, [R8] ;  /* 0x0000000008047984 */ /* 0x000e640000000800 */
[----:B-1----:R-:W-:-:S13]  /*0bb0*/  FSETP.GT.AND P3, PT, R4, 0.5, PT ;  /* 0x3f0000000400780b */ /* 0x002fda0003f64000 */
[----:B------:R-:W1:Y:S02]  /*0bc0*/  @P3 LDS R4, [R2] ;  /* 0x0000000002043984 */ /* 0x000e640000000800 */
[----:B-1----:R-:W-:-:S05]  /*0bd0*/  @P3 VIADD R7, R4, 0x1 ;  /* 0x0000000104073836 */ /* 0x002fca0000000000 */
[----:B------:R1:W-:Y:S02]  /*0be0*/  @P3 STS [R2], R7 ;  /* 0x0000000702003388 */ /* 0x0003e40000000800 */
.L_x_20:
[----:B------:R-:W-:Y:S05]  /*0bf0*/  BSYNC.RECONVERGENT B0 ;  /* 0x0000000000007941 */ /* 0x000fea0003800200 */
.L_x_19:
[----:B------:R-:W-:Y:S04]  /*0c00*/  BSSY.RECONVERGENT B0, `(.L_x_21) ;  /* 0x000000a000007945 */ /* 0x000fe80003800200 */
[----:B------:R-:W-:Y:S05]  /*0c10*/  @!P0 BRA `(.L_x_22) ;  /* 0x0000000000208947 */ /* 0x000fea0003800000 */
[----:B------:R-:W3:Y:S02]  /*0c20*/  LDS R4, [R8] ;  /* 0x0000000008047984 */ /* 0x000ee40000000800 */
[----:B---3--:R-:W-:-:S13]  /*0c30*/  FSETP.GEU.AND P0, PT, R4, 0.5, PT ;  /* 0x3f0000000400780b */ /* 0x008fda0003f0e000 */
[----:B------:R-:W-:Y:S05]  /*0c40*/  @P0 BRA `(.L_x_22) ;  /* 0x0000000000140947 */ /* 0x000fea0003800000 */
[----:B------:R-:W3:Y:S02]  /*0c50*/  LDS R4, [R8+0x4] ;  /* 0x0000040008047984 */ /* 0x000ee40000000800 */
[----:B---3--:R-:W-:-:S13]  /*0c60*/  FSETP.GT.AND P0, PT, R4, 0.5, PT ;  /* 0x3f0000000400780b */ /* 0x008fda0003f04000 */
[----:B-1----:R-:W1:Y:S02]  /*0c70*/  @P0 LDS R7, [R2] ;  /* 0x0000000002070984 */ /* 0x002e640000000800 */
[----:B-1----:R-:W-:-:S05]  /*0c80*/  @P0 VIADD R7, R7, 0x1 ;  /* 0x0000000107070836 */ /* 0x002fca0000000000 */
[----:B------:R3:W-:Y:S02]  /*0c90*/  @P0 STS [R2], R7 ;  /* 0x0000000702000388 */ /* 0x0007e40000000800 */
.L_x_22:
[----:B------:R-:W-:Y:S05]  /*0ca0*/  BSYNC.RECONVERGENT B0 ;  /* 0x0000000000007941 */ /* 0x000fea0003800200 */
.L_x_21:
[----:B------:R-:W-:Y:S04]  /*0cb0*/  BSSY.RECONVERGENT B0, `(.L_x_23) ;  /* 0x000000a000007945 */ /* 0x000fe80003800200 */
[----:B------:R-:W-:Y:S05]  /*0cc0*/  @!P1 BRA `(.L_x_24) ;  /* 0x0000000000209947 */ /* 0x000fea0003800000 */
[----:B------:R-:W4:Y:S02]  /*0cd0*/  LDS R4, [R8+0x4] ;  /* 0x0000040008047984 */ /* 0x000f240000000800 */
[----:B----4-:R-:W-:-:S13]  /*0ce0*/  FSETP.GEU.AND P0, PT, R4, 0.5, PT ;  /* 0x3f0000000400780b */ /* 0x010fda0003f0e000 */
[----:B------:R-:W-:Y:S05]  /*0cf0*/  @P0 BRA `(.L_x_24) ;  /* 0x0000000000140947 */ /* 0x000fea0003800000 */
[----:B------:R-:W4:Y:S02]  /*0d00*/  LDS R4, [R8+0x8] ;  /* 0x0000080008047984 */ /* 0x000f240000000800 */
[----:B----4-:R-:W-:-:S13]  /*0d10*/  FSETP.GT.AND P0, PT, R4, 0.5, PT ;  /* 0x3f0000000400780b */ /* 0x010fda0003f04000 */
[----:B-1-3--:R-:W1:Y:S02]  /*0d20*/  @P0 LDS R7, [R2] ;  /* 0x0000000002070984 */ /* 0x00ae640000000800 */
[----:B-1----:R-:W-:-:S05]  /*0d30*/  @P0 VIADD R7, R7, 0x1 ;  /* 0x0000000107070836 */ /* 0x002fca0000000000 */
[----:B------:R4:W-:Y:S02]  /*0d40*/  @P0 STS [R2], R7 ;  /* 0x0000000702000388 */ /* 0x0009e40000000800 */
.L_x_24:
[----:B------:R-:W-:Y:S05]  /*0d50*/  BSYNC.RECONVERGENT B0 ;  /* 0x0000000000007941 */ /* 0x000fea0003800200 */
.L_x_23:
[----:B------:R-:W-:Y:S04]  /*0d60*/  BSSY.RECONVERGENT B0, `(.L_x_25) ;  /* 0x000000a000007945 */ /* 0x000fe80003800200 */
[----:B------:R-:W-:Y:S05]  /*0d70*/  @!P2 BRA `(.L_x_26) ;  /* 0x000000000020a947 */ /* 0x000fea0003800000 */
[----:B------:R-:W5:Y:S02]  /*0d80*/  LDS R4, [R8+0x8] ;  /* 0x0000080008047984 */ /* 0x000f640000000800 */
[----:B-----5:R-:W-:-:S13]  /*0d90*/  FSETP.GEU.AND P0, PT, R4, 0.5, PT ;  /* 0x3f0000000400780b */ /* 0x020fda0003f0e000 */
[----:B------:R-:W-:Y:S05]  /*0da0*/  @P0 BRA `(.L_x_26) ;  /* 0x0000000000140947 */ /* 0x000fea0003800000 */
[----:B------:R-:W5:Y:S02]  /*0db0*/  LDS R4, [R8+0xc] ;  /* 0x00000c0008047984 */ /* 0x000f640000000800 */
[----:B-----5:R-:W-:-:S13]  /*0dc0*/  FSETP.GT.AND P0, PT, R4, 0.5, PT ;  /* 0x3f0000000400780b */ /* 0x020fda0003f04000 */
[----:B-1-34-:R-:W1:Y:S02]  /*0dd0*/  @P0 LDS R7, [R2] ;  /* 0x0000000002070984 */ /* 0x01ae640000000800 */
[----:B-1----:R-:W-:-:S05]  /*0de0*/  @P0 VIADD R7, R7, 0x1 ;  /* 0x0000000107070836 */ /* 0x002fca0000000000 */
[----:B------:R1:W-:Y:S02]  /*0df0*/  @P0 STS [R2], R7 ;  /* 0x0000000702000388 */ /* 0x0003e40000000800 */
.L_x_26:
[----:B------:R-:W-:Y:S05]  /*0e00*/  BSYNC.RECONVERGENT B0 ;  /* 0x0000000000007941 */ /* 0x000fea0003800200 */
.L_x_25:
[----:B------:R-:W-:-:S05]  /*0e10*/  VIADD R6, R6, 0x4 ;  /* 0x0000000406067836 */ /* 0x000fca0000000000 */
[----:B------:R-:W-:-:S13]  /*0e20*/  ISETP.GE.AND P0, PT, R6, R5, PT ;  /* 0x000000050600720c */ /* 0x000fda0003f06270 */
[----:B------:R-:W-:Y:S05]  /*0e30*/  @!P0 BRA `(.L_x_27) ;  /* 0xfffffffc00308947 */ /* 0x000fea000383ffff */
.L_x_0:
[----:B------:R-:W-:Y:S05]  /*0e40*/  WARPSYNC.ALL ;  /* 0x0000000000007948 */ /* 0x000fea0003800000 */
[----:B------:R-:W5:Y:S01]  /*0e50*/  LDCU UR5, c[0x0][0x360] ;  /* 0x00006c00ff0577ac */ /* 0x000f620008000800 */
[----:B------:R-:W-:Y:S01]  /*0e60*/  BAR.SYNC.DEFER_BLOCKING 0x0 ;  /* 0x0000000000007b1d */ /* 0x000fe20000010000 */
[----:B------:R-:W-:Y:S01]  /*0e70*/  ISETP.NE.AND P1, PT, R3, RZ, PT ;  /* 0x000000ff0300720c */ /* 0x000fe20003f25270 */
[----:B-----5:R-:W-:-:S09]  /*0e80*/  UISETP.GE.U32.AND UP0, UPT, UR5, 0x2, UPT ;  /* 0x000000020500788c */ /* 0x020fd2000bf06070 */
[----:B------:R-:W-:Y:S05]  /*0e90*/  BRA.U !UP0, `(.L_x_28) ;  /* 0x0000000108307547 */ /* 0x000fea000b800000 */
[----:B------:R-:W-:-:S07]  /*0ea0*/  IMAD.U32 R4, RZ, RZ, UR5 ;  /* 0x00000005ff047e24 */ /* 0x000fce000f8e00ff */
.L_x_29:
[----:B-1----:R-:W-:-:S04]  /*0eb0*/  SHF.R.U32.HI R8, RZ, 0x1, R4 ;  /* 0x00000001ff087819 */ /* 0x002fc80000011604 */
[----:B------:R-:W-:-:S13]  /*0ec0*/  ISETP.GE.U32.AND P0, PT, R3, R8, PT ;  /* 0x000000080300720c */ /* 0x000fda0003f06070 */
[----:B------:R-:W-:Y:S01]  /*0ed0*/  @!P0 IMAD R5, R8, 0x4, R2 ;  /* 0x0000000408058824 */ /* 0x000fe200078e0202 */
[----:B------:R-:W-:Y:S05]  /*0ee0*/  @!P0 LDS R6, [R2] ;  /* 0x0000000002068984 */ /* 0x000fea0000000800 */
[----:B------:R-:W3:Y:S02]  /*0ef0*/  @!P0 LDS R5, [R5] ;  /* 0x0000000005058984 */ /* 0x000ee40000000800 */
[----:B---34-:R-:W-:-:S05]  /*0f00*/  @!P0 IMAD.IADD R7, R5, 0x1, R6 ;  /* 0x0000000105078824 */ /* 0x018fca00078e0206 */
[----:B------:R1:W-:Y:S01]  /*0f10*/  @!P0 STS [R2], R7 ;  /* 0x0000000702008388 */ /* 0x0003e20000000800 */
[----:B------:R-:W-:Y:S01]  /*0f20*/  BAR.SYNC.DEFER_BLOCKING 0x0 ;  /* 0x0000000000007b1d */ /* 0x000fe20000010000 */
[----:B------:R-:W-:Y:S01]  /*0f30*/  ISETP.GT.U32.AND P0, PT, R4, 0x3, PT ;  /* 0x000000030400780c */ /* 0x000fe20003f04070 */
[----:B------:R-:W-:-:S12]  /*0f40*/  IMAD.MOV.U32 R4, RZ, RZ, R8 ;  /* 0x000000ffff047224 */ /* 0x000fd800078e0008 */
[----:B-1----:R-:W-:Y:S05]  /*0f50*/  @P0 BRA `(.L_x_29) ;  /* 0xfffffffc00d40947 */ /* 0x002fea000383ffff */
.L_x_28:
[----:B------:R-:W-:Y:S05]  /*0f60*/  @P1 EXIT ;  /* 0x000000000000194d */ /* 0x000fea0003800000 */
[----:B-1234-:R-:W1:Y:S01]  /*0f70*/  LDC.64 R2, c[0x0][0x380] ;  /* 0x0000e000ff027b82 */ /* 0x01ee620000000a00 */
[----:B------:R-:W2:Y:S04]  /*0f80*/  LDS R0, [R0] ;  /* 0x0000000000007984 */ /* 0x000ea80000000800 */
[----:B-1----:R-:W2:Y:S02]  /*0f90*/  LDG.E R5, desc[UR6][R2.64] ;  /* 0x0000000602057981 */ /* 0x002ea4000c1e1900 */
[----:B--2---:R-:W-:-:S05]  /*0fa0*/  IMAD.IADD R5, R0, 0x1, R5 ;  /* 0x0000000100057824 */ /* 0x004fca00078e0205 */
[----:B------:R-:W-:Y:S01]  /*0fb0*/  STG.E desc[UR6][R2.64], R5 ;  /* 0x0000000502007986 */ /* 0x000fe2000c101906 */
[----:B------:R-:W-:Y:S05]  /*0fc0*/  EXIT ;  /* 0x000000000000794d */ /* 0x000fea0003800000 */
.L_x_30:
[----:B------:R-:W-:-:S00]  /*0fd0*/  BRA `(.L_x_30) ;  /* 0xfffffffc00fc7947 */ /* 0x000fc0000383ffff */
[----:B------:R-:W-:-:S00]  /*0fe0*/  NOP ;  /* 0x0000000000007918 */ /* 0x000fc00000000000 */
        /* <DEDUP_REMOVED lines=9> */
.L_x_107:


//--------------------- .text.topological_camera_trigger --------------------------
	.section	.text.topological_camera_trigger,"ax",@progbits
	.align	128
        .global         topological_camera_trigger
        .type           topological_camera_trigger,@function
        .size           topological_camera_trigger,(.L_x_106 - topological_camera_trigger)
        .other          topological_camera_trigger,@"STO_CUDA_ENTRY STV_DEFAULT"
topological_camera_trigger:
.text.topological_camera_trigger:
[----:B------:R-:W0:Y:S01]  /*0000*/  LDC R1, c[0x0][0x37c] ;  /* 0x0000df00ff017b82 */ /* 0x000e220000000800 */
[----:B------:R-:W1:Y:S07]  /*0010*/  LDCU UR5, c[0x0][0x2fc] ;  /* 0x00005f80ff0577ac */ /* 0x000e6e0008000800 */
[----:B------:R-:W2:Y:S01]  /*0020*/  LDC R28, c[0x0][0x360] ;  /* 0x0000d800ff1c7b82 */ /* 0x000ea20000000800 */
[----:B------:R-:W3:Y:S01]  /*0030*/  S2R R38, SR_CTAID.X ;  /* 0x0000000000267919 */ /* 0x000ee20000002500 */
[----:B0-----:R-:W-:Y:S01]  /*0040*/  VIADD R1, R1, 0xfffffb70 ;  /* 0xfffffb7001017836 */ /* 0x001fe20000000000 */
[----:B------:R-:W0:Y:S01]  /*0050*/  LDCU UR4, c[0x0][0x3a8] ;  /* 0x00007500ff0477ac */ /* 0x000e220008000800 */
[----:B------:R-:W-:Y:S01]  /*0060*/  BSSY.RECONVERGENT B8, `(.L_x_31) ;  /* 0x00001c1000087945 */ /* 0x000fe20003800200 */
[----:B------:R-:W4:Y:S01]  /*0070*/  LDCU UR38, c[0x0][0x364] ;  /* 0x00006c80ff2677ac */ /* 0x000f220008000800 */
[----:B------:R-:W1:Y:S01]  /*0080*/  LDCU.64 UR36, c[0x0][0x358] ;  /* 0x00006b00ff2477ac */ /* 0x000e620008000a00 */
[----:B0-----:R-:W-:Y:S01]  /*0090*/  IMAD.U32 R3, RZ, RZ, UR4 ;  /* 0x00000004ff037e24 */ /* 0x001fe2000f8e00ff */
[----:B------:R-:W0:Y:S01]  /*00a0*/  LDCU UR4, c[0x0][0x2f8] ;  /* 0x00005f00ff0477ac */ /* 0x000e220008000800 */
[----:B--2---:R-:W-:-:S02]  /*00b0*/  IABS R9, R28 ;  /* 0x0000001c00097213 */ /* 0x004fc40000000000 */
[----:B------:R-:W-:Y:S01]  /*00c0*/  IMAD.IADD R0, R28, 0x1, R3 ;  /* 0x000000011c007824 */ /* 0x000fe200078e0203 */
[----:B------:R-:W-:Y:S01]  /*00d0*/  IABS R8, R28 ;  /* 0x0000001c00087213 */ /* 0x000fe20000000000 */
[----:B------:R-:W2:Y:S02]  /*00e0*/  I2F.RP R2, R9 ;  /* 0x0000000900027306 */ /* 0x000ea40000209400 */
[----:B------:R-:W-:Y:S02]  /*00f0*/  VIADD R7, R0, 0xffffffff ;  /* 0xffffffff00077836 */ /* 0x000fe40000000000 */
[----:B------:R-:W-:-:S03]  /*0100*/  IMAD.MOV R8, RZ, RZ, -R8 ;  /* 0x000000ffff087224 */ /* 0x000fc600078e0a08 */
[----:B------:R-:W-:Y:S02]  /*0110*/  IABS R0, R7 ;  /* 0x0000000700007213 */ /* 0x000fe40000000000 */
[----:B------:R-:W-:-:S04]  /*0120*/  LOP3.LUT R7, R7, R28, RZ, 0x3c, !PT ;  /* 0x0000001c07077212 */ /* 0x000fc800078e3cff */
[----:B------:R-:W-:Y:S01]  /*0130*/  ISETP.GE.AND P2, PT, R7, RZ, PT ;  /* 0x000000ff0700720c */ /* 0x000fe20003f46270 */
[----:B--2---:R-:W2:Y:S02]  /*0140*/  MUFU.RCP R2, R2 ;  /* 0x0000000200027308 */ /* 0x004ea40000001000 */
[----:B--2---:R-:W-:Y:S02]  /*0150*/  VIADD R4, R2, 0xffffffe ;  /* 0x0ffffffe02047836 */ /* 0x004fe40000000000 */
[----:B------:R-:W2:Y:S04]  /*0160*/  S2R R2, SR_TID.X ;  /* 0x0000000000027919 */ /* 0x000ea80000002100 */
[----:B------:R5:W3:Y:S02]  /*0170*/  F2I.FTZ.U32.TRUNC.NTZ R5, R4 ;  /* 0x0000000400057305 */ /* 0x000ae4000021f000 */
[----:B-----5:R-:W-:Y:S01]  /*0180*/  HFMA2 R4, -RZ, RZ, 0, 0 ;  /* 0x00000000ff047431 */ /* 0x020fe200000001ff */
[----:B---3--:R-:W-:-:S05]  /*0190*/  IADD3 R6, PT, PT, RZ, -R5, RZ ;  /* 0x80000005ff067210 */ /* 0x008fca0007ffe0ff */
[----:B------:R-:W-:Y:S02]  /*01a0*/  IMAD R11, R6, R9, RZ ;  /* 0x00000009060b7224 */ /* 0x000fe400078e02ff */
[----:B------:R-:W4:Y:S02]  /*01b0*/  S2R R6, SR_TID.Z ;  /* 0x0000000000067919 */ /* 0x000f240000002300 */
[----:B------:R-:W-:-:S04]  /*01c0*/  IMAD.HI.U32 R4, R5, R11, R4 ;  /* 0x0000000b05047227 */ /* 0x000fc800078e0004 */
[----:B------:R-:W-:Y:S02]  /*01d0*/  IMAD.MOV.U32 R5, RZ, RZ, R0 ;  /* 0x000000ffff057224 */ /* 0x000fe400078e0000 */
[----:B------:R-:W-:Y:S02]  /*01e0*/  IMAD.MOV.U32 R0, RZ, RZ, R8 ;  /* 0x000000ffff007224 */ /* 0x000fe400078e0008 */
[----:B------:R-:W-:-:S04]  /*01f0*/  IMAD.HI.U32 R4, R4, R5, RZ ;  /* 0x0000000504047227 */ /* 0x000fc800078e00ff */
[----:B------:R-:W-:Y:S02]  /*0200*/  IMAD R0, R4, R0, R5 ;  /* 0x0000000004007224 */ /* 0x000fe400078e0205 */
[----:B------:R-:W4:Y:S03]  /*0210*/  S2R R5, SR_TID.Y ;  /* 0x0000000000057919 */ /* 0x000f260000002200 */
[----:B------:R-:W-:-:S13]  /*0220*/  ISETP.GT.U32.AND P1, PT, R9, R0, PT ;  /* 0x000000000900720c */ /* 0x000fda0003f24070 */
[----:B------:R-:W-:Y:S01]  /*0230*/  @!P1 IMAD.IADD R0, R0, 0x1, -R9 ;  /* 0x0000000100009824 */ /* 0x000fe200078e0a09 */
[----:B------:R-:W-:Y:S02]  /*0240*/  @!P1 IADD3 R4, PT, PT, R4, 0x1, RZ ;  /* 0x0000000104049810 */ /* 0x000fe40007ffe0ff */
[----:B------:R-:W-:Y:S02]  /*0250*/  ISETP.NE.AND P1, PT, R28, RZ, PT ;  /* 0x000000ff1c00720c */ /* 0x000fe40003f25270 */
[----:B------:R-:W-:Y:S01]  /*0260*/  ISETP.GE.U32.AND P0, PT, R0, R9, PT ;  /* 0x000000090000720c */ /* 0x000fe20003f06070 */
[----:B----4-:R-:W-:-:S12]  /*0270*/  IMAD R5, R6, UR38, R5 ;  /* 0x0000002606057c24 */ /* 0x010fd8000f8e0205 */
[----:B------:R-:W-:Y:S02]  /*0280*/  @P0 VIADD R4, R4, 0x1 ;  /* 0x0000000104040836 */ /* 0x000fe40000000000 */
[-C--:B--2---:R-:W-:Y:S02]  /*0290*/  IMAD R5, R5, R28.reuse, R2 ;  /* 0x0000001c05057224 */ /* 0x084fe400078e0202 */
[----:B------:R-:W-:Y:S01]  /*02a0*/  @!P2 IMAD.MOV R4, RZ, RZ, -R4 ;  /* 0x000000ffff04a224 */ /* 0x000fe200078e0a04 */
[----:B------:R-:W-:Y:S01]  /*02b0*/  @!P1 LOP3.LUT R4, RZ, R28, RZ, 0x33, !PT ;  /* 0x0000001cff049212 */ /* 0x000fe200078e33ff */
[----:B------:R-:W-:Y:S01]  /*02c0*/  IMAD.SHL.U32 R5, R5, 0x100, RZ ;  /* 0x0000010005057824 */ /* 0x000fe200078e00ff */
[----:B0-----:R-:W-:-:S03]  /*02d0*/  IADD3 R27, P1, PT, R1, UR4, RZ ;  /* 0x00000004011b7c10 */ /* 0x001fc6000ff3e0ff */
[----:B------:R-:W-:Y:S01]  /*02e0*/  IMAD.SHL.U32 R4, R4, 0x100, RZ ;  /* 0x0000010004047824 */ /* 0x000fe200078e00ff */
[----:B------:R-:W-:Y:S01]  /*02f0*/  IADD3 R0, PT, PT, R5, 0x100, RZ ;  /* 0x0000010005007810 */ /* 0x000fe20007ffe0ff */
[----:B-1----:R-:W-:Y:S01]  /*0300*/  IMAD.X R26, RZ, RZ, UR5, P1 ;  /* 0x00000005ff1a7e24 */ /* 0x002fe200088e06ff */
[----:B------:R-:W-:Y:S02]  /*0310*/  SHF.R.S32.HI R5, RZ, 0x8, R5 ;  /* 0x00000008ff057819 */ /* 0x000fe40000011405 */
[----:B------:R-:W-:Y:S02]  /*0320*/  SHF.R.S32.HI R7, RZ, 0x8, R0 ;  /* 0x00000008ff077819 */ /* 0x000fe40000011400 */
[----:B------:R-:W-:-:S05]  /*0330*/  SHF.R.S32.HI R4, RZ, 0x8, R4 ;  /* 0x00000008ff047819 */ /* 0x000fca0000011404 */
[C---:B------:R-:W-:Y:S02]  /*0340*/  IMAD R0, R4.reuse, R7, RZ ;  /* 0x0000000704007224 */ /* 0x040fe400078e02ff */
[----:B------:R-:W-:-:S03]  /*0350*/  IMAD R4, R4, R5, RZ ;  /* 0x0000000504047224 */ /* 0x000fc600078e02ff */
[----:B------:R-:W-:-:S04]  /*0360*/  VIMNMX R17, PT, PT, R0, R3, PT ;  /* 0x0000000300117248 */ /* 0x000fc80003fe0100 */
[----:B------:R-:W-:-:S13]  /*0370*/  ISETP.GE.AND P0, PT, R4, R17, PT ;  /* 0x000000110400720c */ /* 0x000fda0003f06270 */
[----:B------:R-:W-:Y:S05]  /*0380*/  @P0 BRA `(.L_x_32) ;  /* 0x0000001800380947 */ /* 0x000fea0003800000 */
[----:B------:R-:W0:Y:S01]  /*0390*/  LDCU UR5, c[0x0][0x3ac] ;  /* 0x00007580ff0577ac */ /* 0x000e220008000800 */
[----:B------:R-:W-:Y:S01]  /*03a0*/  VIMNMX R36, PT, PT, R4, R3, PT ;  /* 0x0000000304247248 */ /* 0x000fe20003fe0100 */
[----:B0-----:R-:W-:Y:S02]  /*03b0*/  UISETP.NE.AND UP0, UPT, UR5, URZ, UPT ;  /* 0x000000ff0500728c */ /* 0x001fe4000bf05270 */
[----:B------:R-:W-:-:S06]  /*03c0*/  UIMAD UR4, UR5, UR5, URZ ;  /* 0x00000005050472a4 */ /* 0x000fcc000f8e02ff */
[----:B------:R-:W-:Y:S01]  /*03d0*/  IMAD R0, R38, UR4, RZ ;  /* 0x0000000426007c24 */ /* 0x000fe2000f8e02ff */
[----:B------:R-:W-:Y:S06]  /*03e0*/  BRA.U UP0, `(.L_x_33) ;  /* 0x0000000100e07547 */ /* 0x000fec000b800000 */
[C---:B------:R-:W-:Y:S01]  /*03f0*/  IMAD.IADD R2, R17.reuse, 0x1, -R36 ;  /* 0x0000000111027824 */ /* 0x040fe200078e0a24 */
[----:B------:R-:W-:Y:S01]  /*0400*/  IADD3 R17, PT, PT, -R17, R36, RZ ;  /* 0x0000002411117210 */ /* 0x000fe20007ffe1ff */
[----:B------:R-:W-:Y:S03]  /*0410*/  BSSY.RECONVERGENT B0, `(.L_x_34) ;  /* 0x0000019000007945 */ /* 0x000fe60003800200 */
[----:B------:R-:W-:Y:S02]  /*0420*/  ISETP.GT.U32.AND P0, PT, R17, -0x8, PT ;  /* 0xfffffff81100780c */ /* 0x000fe40003f04070 */
[----:B------:R-:W-:-:S04]  /*0430*/  LOP3.LUT R8, R2, 0x7, RZ, 0xc0, !PT ;  /* 0x0000000702087812 */ /* 0x000fc800078ec0ff */
[----:B------:R-:W-:-:S07]  /*0440*/  ISETP.NE.AND P1, PT, R8, RZ, PT ;  /* 0x000000ff0800720c */ /* 0x000fce0003f25270 */
[----:B------:R-:W-:Y:S06]  /*0450*/  @P0 BRA `(.L_x_35) ;  /* 0x0000000000500947 */ /* 0x000fec0003800000 */
[----:B------:R-:W0:Y:S01]  /*0460*/  LDC.64 R6, c[0x0][0x390] ;  /* 0x0000e400ff067b82 */ /* 0x000e220000000a00 */
[----:B------:R-:W-:Y:S01]  /*0470*/  LOP3.LUT R0, R2, 0xfffffff8, RZ, 0xc0, !PT ;  /* 0xfffffff802007812 */ /* 0x000fe200078ec0ff */
[----:B------:R-:W-:-:S04]  /*0480*/  IMAD R9, R38, R3, R36 ;  /* 0x0000000326097224 */ /* 0x000fc800078e0224 */
[----:B------:R-:W-:Y:S01]  /*0490*/  IMAD.MOV R0, RZ, RZ, -R0 ;  /* 0x000000ffff007224 */ /* 0x000fe200078e0a00 */
[----:B0-----:R-:W-:-:S05]  /*04a0*/  IADD3 R6, P0, PT, R6, 0x10, RZ ;  /* 0x0000001006067810 */ /* 0x001fca0007f1e0ff */
[----:B------:R-:W-:-:S08]  /*04b0*/  IMAD.X R7, RZ, RZ, R7, P0 ;  /* 0x000000ffff077224 */ /* 0x000fd000000e0607 */
.L_x_36:
[----:B0-----:R-:W-:Y:S01]  /*04c0*/  IMAD.WIDE R4, R9, 0x4, R6 ;  /* 0x0000000409047825 */ /* 0x001fe200078e0206 */
[----:B------:R-:W-:-:S03]  /*04d0*/  IADD3 R36, PT, PT, R36, 0x8, RZ ;  /* 0x0000000824247810 */ /* 0x000fc60007ffe0ff */
[----:B------:R-:W-:Y:S01]  /*04e0*/  VIADD R0, R0, 0x8 ;  /* 0x0000000800007836 */ /* 0x000fe20000000000 */
[----:B------:R0:W-:Y:S01]  /*04f0*/  STG.E desc[UR36][R4.64+-0x10], RZ ;  /* 0xfffff0ff04007986 */ /* 0x0001e2000c101924 */
[----:B------:R-:W-:-:S03]  /*0500*/  VIADD R9, R9, 0x8 ;  /* 0x0000000809097836 */ /* 0x000fc60000000000 */
[----:B------:R0:W-:Y:S01]  /*0510*/  STG.E desc[UR36][R4.64+-0xc], RZ ;  /* 0xfffff4ff04007986 */ /* 0x0001e2000c101924 */
[----:B------:R-:W-:-:S03]  /*0520*/  ISETP.NE.AND P0, PT, R0, RZ, PT ;  /* 0x000000ff0000720c */ /* 0x000fc60003f05270 */
[----:B------:R0:W-:Y:S04]  /*0530*/  STG.E desc[UR36][R4.64+-0x8], RZ ;  /* 0xfffff8ff04007986 */ /* 0x0001e8000c101924 */
[----:B------:R0:W-:Y:S04]  /*0540*/  STG.E desc[UR36][R4.64+-0x4], RZ ;  /* 0xfffffcff04007986 */ /* 0x0001e8000c101924 */
[----:B------:R0:W-:Y:S04]  /*0550*/  STG.E desc[UR36][R4.64], RZ ;  /* 0x000000ff04007986 */ /* 0x0001e8000c101924 */
[----:B------:R0:W-:Y:S04]  /*0560*/  STG.E desc[UR36][R4.64+0x4], RZ ;  /* 0x000004ff04007986 */ /* 0x0001e8000c101924 */
[----:B------:R0:W-:Y:S04]  /*0570*/  STG.E desc[UR36][R4.64+0x8], RZ ;  /* 0x000008ff04007986 */ /* 0x0001e8000c101924 */
[----:B------:R0:W-:Y:S01]  /*0580*/  STG.E desc[UR36][R4.64+0xc], RZ ;  /* 0x00000cff04007986 */ /* 0x0001e2000c101924 */
[----:B------:R-:W-:Y:S05]  /*0590*/  @P0 BRA `(.L_x_36) ;  /* 0xfffffffc00c80947 */ /* 0x000fea000383ffff */
.L_x_35:
[----:B------:R-:W-:Y:S05]  /*05a0*/  BSYNC.RECONVERGENT B0 ;  /* 0x0000000000007941 */ /* 0x000fea0003800200 */
.L_x_34:
[----:B------:R-:W-:Y:S05]  /*05b0*/  @!P1 BRA `(.L_x_32) ;  /* 0x0000001400ac9947 */ /* 0x000fea0003800000 */
[----:B------:R-:W-:Y:S02]  /*05c0*/  ISETP.GE.U32.AND P0, PT, R8, 0x4, PT ;  /* 0x000000040800780c */ /* 0x000fe40003f06070 */
[----:B------:R-:W-:-:S04]  /*05d0*/  LOP3.LUT R0, R2, 0x3, RZ, 0xc0, !PT ;  /* 0x0000000302007812 */ /* 0x000fc800078ec0ff */
[----:B------:R-:W-:-:S07]  /*05e0*/  ISETP.NE.AND P1, PT, R0, RZ, PT ;  /* 0x000000ff0000720c */ /* 0x000fce0003f25270 */
[----:B0-----:R-:W0:Y:S01]  /*05f0*/  @P0 LDC.64 R4, c[0x0][0x390] ;  /* 0x0000e400ff040b82 */ /* 0x001e220000000a00 */
[----:B------:R-:W-:Y:S02]  /*0600*/  @P0 IMAD R7, R38, R3, R36 ;  /* 0x0000000326070224 */ /* 0x000fe400078e0224 */
[----:B------:R-:W-:Y:S02]  /*0610*/  @P0 VIADD R36, R36, 0x4 ;  /* 0x0000000424240836 */ /* 0x000fe40000000000 */
[----:B0-----:R-:W-:-:S05]  /*0620*/  @P0 IMAD.WIDE R4, R7, 0x4, R4 ;  /* 0x0000000407040825 */ /* 0x001fca00078e0204 */
[----:B------:R1:W-:Y:S04]  /*0630*/  @P0 STG.E desc[UR36][R4.64], RZ ;  /* 0x000000ff04000986 */ /* 0x0003e8000c101924 */
[----:B------:R1:W-:Y:S04]  /*0640*/  @P0 STG.E desc[UR36][R4.64+0x4], RZ ;  /* 0x000004ff04000986 */ /* 0x0003e8000c101924 */
[----:B------:R1:W-:Y:S04]  /*0650*/  @P0 STG.E desc[UR36][R4.64+0x8], RZ ;  /* 0x000008ff04000986 */ /* 0x0003e8000c101924 */
[----:B------:R1:W-:Y:S01]  /*0660*/  @P0 STG.E desc[UR36][R4.64+0xc], RZ ;  /* 0x00000cff04000986 */ /* 0x0003e2000c101924 */
[----:B------:R-:W-:Y:S05]  /*0670*/  @!P1 BRA `(.L_x_32) ;  /* 0x00000014007c9947 */ /* 0x000fea0003800000 */
[----:B------:R-:W-:Y:S02]  /*0680*/  ISETP.NE.AND P0, PT, R0, 0x1, PT ;  /* 0x000000010000780c */ /* 0x000fe40003f05270 */
[----:B------:R-:W-:-:S04]  /*0690*/  LOP3.LUT R0, R2, 0x1, RZ, 0xc0, !PT ;  /* 0x0000000102007812 */ /* 0x000fc800078ec0ff */
[----:B------:R-:W-:-:S07]  /*06a0*/  ISETP.NE.U32.AND P1, PT, R0, 0x1, PT ;  /* 0x000000010000780c */ /* 0x000fce0003f25070 */
[----:B-1----:R-:W0:Y:S01]  /*06b0*/  @P0 LDC.64 R4, c[0x0][0x390] ;  /* 0x0000e400ff040b82 */ /* 0x002e220000000a00 */
[----:B------:R-:W-:Y:S02]  /*06c0*/  @P0 IMAD R7, R38, R3, R36 ;  /* 0x0000000326070224 */ /* 0x000fe400078e0224 */
[----:B------:R-:W-:Y:S02]  /*06d0*/  @P0 VIADD R36, R36, 0x2 ;  /* 0x0000000224240836 */ /* 0x000fe40000000000 */
[----:B0-----:R-:W-:-:S05]  /*06e0*/  @P0 IMAD.WIDE R4, R7, 0x4, R4 ;  /* 0x0000000407040825 */ /* 0x001fca00078e0204 */
[----:B------:R2:W-:Y:S04]  /*06f0*/  @P0 STG.E desc[UR36][R4.64], RZ ;  /* 0x000000ff04000986 */ /* 0x0005e8000c101924 */
[----:B------:R2:W-:Y:S01]  /*0700*/  @P0 STG.E desc[UR36][R4.64+0x4], RZ ;  /* 0x000004ff04000986 */ /* 0x0005e2000c101924 */
[----:B------:R-:W-:Y:S05]  /*0710*/  @P1 BRA `(.L_x_32) ;  /* 0x0000001400541947 */ /* 0x000fea0003800000 */
[----:B--2---:R-:W0:Y:S01]  /*0720*/  LDC.64 R4, c[0x0][0x390] ;  /* 0x0000e400ff047b82 */ /* 0x004e220000000a00 */
[----:B------:R-:W-:-:S04]  /*0730*/  IMAD R7, R38, R3, R36 ;  /* 0x0000000326077224 */ /* 0x000fc800078e0224 */
[----:B0-----:R-:W-:-:S05]  /*0740*/  IMAD.WIDE R4, R7, 0x4, R4 ;  /* 0x0000000407047825 */ /* 0x001fca00078e0204 */
[----:B------:R3:W-:Y:S01]  /*0750*/  STG.E desc[UR36][R4.64], RZ ;  /* 0x000000ff04007986 */ /* 0x0007e2000c101924 */
[----:B------:R-:W-:Y:S05]  /*0760*/  BRA `(.L_x_32) ;  /* 0x0000001400407947 */ /* 0x000fea0003800000 */
.L_x_33:
[----:B------:R-:W-:Y:S01]  /*0770*/  UISETP.LT.U32.AND UP0, UPT, UR4, 0x1, UPT ;  /* 0x000000010400788c */ /* 0x000fe2000bf01070 */
[C---:B------:R-:W-:Y:S01]  /*0780*/  IADD3 R23, P0, PT, R27.reuse, 0x280, RZ ;  /* 0x000002801b177810 */ /* 0x040fe20007f1e0ff */
[----:B------:R-:W-:Y:S01]  /*0790*/  IMAD R29, R0, R3, R3 ;  /* 0x00000003001d7224 */ /* 0x000fe200078e0203 */
[C---:B------:R-:W-:Y:S01]  /*07a0*/  IADD3 R25, P1, PT, R27.reuse, 0x290, RZ ;  /* 0x000002901b197810 */ /* 0x040fe20007f3e0ff */
[----:B------:R-:W-:Y:S01]  /*07b0*/  USEL UR4, UR4, 0x1, !UP0 ;  /* 0x0000000104047887 */ /* 0x000fe2000c000000 */
[----:B------:R-:W-:Y:S01]  /*07c0*/  IADD3 R27, P2, PT, R27, 0x80, RZ ;  /* 0x000000801b1b7810 */ /* 0x000fe20007f5e0ff */
[--C-:B------:R-:W-:Y:S01]  /*07d0*/  IMAD.X R22, RZ, RZ, R26.reuse, P0 ;  /* 0x000000ffff167224 */ /* 0x100fe200000e061a */
[C---:B------:R-:W-:Y:S01]  /*07e0*/  IADD3 R19, PT, PT, R1.reuse, 0x80, RZ ;  /* 0x0000008001137810 */ /* 0x040fe20007ffe0ff */
[----:B------:R-:W-:Y:S01]  /*07f0*/  ULOP3.LUT UR4, UR4, 0xfffffffc, URZ, 0xc0, !UPT ;  /* 0xfffffffc04047892 */ /* 0x000fe2000f8ec0ff */
[----:B------:R-:W-:Y:S01]  /*0800*/  IMAD.X R24, RZ, RZ, R26, P1 ;  /* 0x000000ffff187224 */ /* 0x000fe200008e061a */
[----:B------:R-:W-:Y:S01]  /*0810*/  IADD3.X R26, PT, PT, RZ, R26, RZ, P2, !PT ;  /* 0x0000001aff1a7210 */ /* 0x000fe200017fe4ff */
[----:B------:R-:W-:-:S03]  /*0820*/  VIADD R18, R1, 0x290 ;  /* 0x0000029001127836 */ /* 0x000fc60000000000 */
[----:B------:R-:W-:-:S07]  /*0830*/  IMAD.U32 R30, RZ, RZ, UR4 ;  /* 0x00000004ff1e7e24 */ /* 0x000fce000f8e00ff */
.L_x_59:
[----:B0-----:R-:W0:Y:S01]  /*0840*/  LDC R16, c[0x0][0x3ac] ;  /* 0x0000eb00ff107b82 */ /* 0x001e220000000800 */
[----:B------:R-:W-:Y:S02]  /*0850*/  IMAD.MOV.U32 R13, RZ, RZ, RZ ;  /* 0x000000ffff0d7224 */ /* 0x000fe400078e00ff */
[----:B0-----:R-:W-:-:S05]  /*0860*/  IMAD R16, R16, R16, RZ ;  /* 0x0000001010107224 */ /* 0x001fca00078e02ff */
[C---:B------:R-:W-:Y:S02]  /*0870*/  ISETP.GE.U32.AND P0, PT, R16.reuse, 0x4, PT ;  /* 0x000000041000780c */ /* 0x040fe40003f06070 */
[----:B------:R-:W-:Y:S02]  /*0880*/  VIMNMX.U32 R2, PT, PT, R16, 0x1, !PT ;  /* 0x0000000110027848 */ /* 0x000fe40007fe0000 */
[----:B------:R-:W-:-:S09]  /*0890*/  P2R R0, PR, RZ, 0x1 ;  /* 0x00000001ff007803 */ /* 0x000fd20000000000 */
[----:B------:R-:W-:Y:S05]  /*08a0*/  @!P0 BRA `(.L_x_37) ;  /* 0x00000008000c8947 */ /* 0x000fea0003800000 */
[----:B------:R-:W-:Y:S01]  /*08b0*/  LOP3.LUT R30, R2, 0xfffffffc, RZ, 0xc0, !PT ;  /* 0xfffffffc021e7812 */ /* 0x000fe200078ec0ff */
[----:B------:R-:W0:Y:S01]  /*08c0*/  LDC R3, c[0x0][0x3a8] ;  /* 0x0000ea00ff037b82 */ /* 0x000e220000000800 */
[----:B------:R-:W-:Y:S02]  /*08d0*/  IMAD R42, R38, R16, RZ ;  /* 0x00000010262a7224 */ /* 0x000fe400078e02ff */
[----:B------:R-:W-:Y:S02]  /*08e0*/  IMAD.IADD R40, R29, 0x1, R36 ;  /* 0x000000011d287824 */ /* 0x000fe400078e0224 */
[----:B------:R-:W-:Y:S01]  /*08f0*/  IMAD.MOV R31, RZ, RZ, -R30 ;  /* 0x000000ffff1f7224 */ /* 0x000fe200078e0a1e */
[C---:B------:R-:W-:Y:S01]  /*0900*/  IADD3 R34, PT, PT, R42.reuse, 0x2, RZ ;  /* 0x000000022a227810 */ /* 0x040fe20007ffe0ff */
[C---:B------:R-:W-:Y:S02]  /*0910*/  VIADD R32, R42.reuse, 0x3 ;  /* 0x000000032a207836 */ /* 0x040fe40000000000 */
[----:B------:R-:W-:Y:S01]  /*0920*/  IMAD.MOV.U32 R0, RZ, RZ, R18 ;  /* 0x000000ffff007224 */ /* 0x000fe200078e0012 */
[----:B------:R-:W-:Y:S01]  /*0930*/  ISETP.GE.AND P0, PT, R31, RZ, PT ;  /* 0x000000ff1f00720c */ /* 0x000fe20003f06270 */
[----:B0-----:R-:W-:-:S02]  /*0940*/  IMAD R42, R42, R3, R36 ;  /* 0x000000032a2a7224 */ /* 0x001fc400078e0224 */
[-CC-:B------:R-:W-:Y:S02]  /*0950*/  IMAD R34, R34, R3.reuse, R36.reuse ;  /* 0x0000000322227224 */ /* 0x180fe400078e0224 */
[----:B------:R-:W-:-:S08]  /*0960*/  IMAD R32, R32, R3, R36 ;  /* 0x0000000320207224 */ /* 0x000fd000078e0224 */
[----:B------:R-:W-:Y:S05]  /*0970*/  @P0 BRA `(.L_x_38) ;  /* 0x00000004008c0947 */ /* 0x000fea0003800000 */
[----:B------:R-:W-:Y:S02]  /*0980*/  IADD3 R4, PT, PT, -R31, RZ, RZ ;  /* 0x000000ff1f047210 */ /* 0x000fe40007ffe1ff */
[----:B------:R-:W-:Y:S02]  /*0990*/  PLOP3.LUT P0, PT, PT, PT, PT, 0x80, 0x8 ;  /* 0x000000000008781c */ /* 0x000fe40003f0f070 */
[----:B------:R-:W-:-:S13]  /*09a0*/  ISETP.GT.AND P1, PT, R4, 0xc, PT ;  /* 0x0000000c0400780c */ /* 0x000fda0003f24270 */
[----:B------:R-:W-:Y:S05]  /*09b0*/  @!P1 BRA `(.L_x_39) ;  /* 0x0000000000ec9947 */ /* 0x000fea0003800000 */
[----:B------:R-:W-:-:S13]  /*09c0*/  PLOP3.LUT P0, PT, PT, PT, PT, 0x8, 0x80 ;  /* 0x000000000080781c */ /* 0x000fda0003f0e170 */
.L_x_40:
[----:B------:R-:W0:Y:S01]  /*09d0*/  LDC.64 R20, c[0x0][0x380] ;  /* 0x0000e000ff147b82 */ /* 0x000e220000000a00 */
[C---:B------:R-:W-:Y:S01]  /*09e0*/  LEA R48, R3.reuse, R32, 0x2 ;  /* 0x0000002003307211 */ /* 0x040fe200078e10ff */
[C---:B------:R-:W-:Y:S02]  /*09f0*/  IMAD R47, R3.reuse, 0x4, R42 ;  /* 0x00000004032f7824 */ /* 0x040fe400078e022a */
[C---:B------:R-:W-:Y:S02]  /*0a00*/  IMAD R37, R3.reuse, 0x4, R40 ;  /* 0x0000000403257824 */ /* 0x040fe400078e0228 */
[----:B------:R-:W-:Y:S02]  /*0a10*/  IMAD R46, R3, 0x4, R34 ;  /* 0x00000004032e7824 */ /* 0x000fe400078e0222 */
[----:B0-----:R-:W-:-:S04]  /*0a20*/  IMAD.WIDE.U32 R10, R42, 0x4, R20 ;  /* 0x000000042a0a7825 */ /* 0x001fc800078e0014 */
[--C-:B------:R-:W-:Y:S01]  /*0a30*/  IMAD.WIDE.U32 R44, R40, 0x4, R20.reuse ;  /* 0x00000004282c7825 */ /* 0x100fe200078e0014 */
[----:B------:R-:W2:Y:S03]  /*0a40*/  LDG.E R4, desc[UR36][R10.64] ;  /* 0x000000240a047981 */ /* 0x000ea6000c1e1900 */
[--C-:B------:R-:W-:Y:S01]  /*0a50*/  IMAD.WIDE.U32 R12, R34, 0x4, R20.reuse ;  /* 0x00000004220c7825 */ /* 0x100fe200078e0014 */
[----:B------:R-:W2:Y:S03]  /*0a60*/  LDG.E R5, desc[UR36][R44.64] ;  /* 0x000000242c057981 */ /* 0x000ea6000c1e1900 */
[--C-:B------:R-:W-:Y:S01]  /*0a70*/  IMAD.WIDE.U32 R14, R32, 0x4, R20.reuse ;  /* 0x00000004200e7825 */ /* 0x100fe200078e0014 */
[----:B------:R-:W2:Y:S03]  /*0a80*/  LDG.E R6, desc[UR36][R12.64] ;  /* 0x000000240c067981 */ /* 0x000ea6000c1e1900 */
[--C-:B------:R-:W-:Y:S01]  /*0a90*/  IMAD.WIDE.U32 R34, R47, 0x4, R20.reuse ;  /* 0x000000042f227825 */ /* 0x100fe200078e0014 */
[----:B------:R0:W2:Y:S03]  /*0aa0*/  LDG.E R7, desc[UR36][R14.64] ;  /* 0x000000240e077981 */ /* 0x0000a6000c1e1900 */
[--C-:B------:R-:W-:Y:S01]  /*0ab0*/  IMAD.WIDE.U32 R40, R37, 0x4, R20.reuse ;  /* 0x0000000425287825 */ /* 0x100fe200078e0014 */
[----:B------:R-:W3:Y:S03]  /*0ac0*/  LDG.E R8, desc[UR36][R34.64] ;  /* 0x0000002422087981 */ /* 0x000ee6000c1e1900 */
[--C-:B------:R-:W-:Y:S01]  /*0ad0*/  IMAD.WIDE.U32 R32, R46, 0x4, R20.reuse ;  /* 0x000000042e207825 */ /* 0x100fe200078e0014 */
[----:B------:R-:W3:Y:S03]  /*0ae0*/  LDG.E R9, desc[UR36][R40.64] ;  /* 0x0000002428097981 */ /* 0x000ee6000c1e1900 */
[----:B------:R-:W-:Y:S01]  /*0af0*/  IMAD.WIDE.U32 R42, R48, 0x4, R20 ;  /* 0x00000004302a7825 */ /* 0x000fe200078e0014 */
[----:B------:R1:W3:Y:S04]  /*0b00*/  LDG.E R10, desc[UR36][R32.64] ;  /* 0x00000024200a7981 */ /* 0x0002e8000c1e1900 */
[----:B------:R4:W3:Y:S01]  /*0b10*/  LDG.E R11, desc[UR36][R42.64] ;  /* 0x000000242a0b7981 */ /* 0x0008e2000c1e1900 */
[C---:B------:R-:W-:Y:S01]  /*0b20*/  IMAD R37, R3.reuse, 0x4, R37 ;  /* 0x0000000403257824 */ /* 0x040fe200078e0225 */
[C---:B0-----:R-:W-:Y:S01]  /*0b30*/  LEA R15, R3.reuse, R46, 0x2 ;  /* 0x0000002e030f7211 */ /* 0x041fe200078e10ff */
[----:B------:R-:W-:-:S02]  /*0b40*/  IMAD R12, R3, 0x4, R47 ;  /* 0x00000004030c7824 */ /* 0x000fc400078e022f */
[----:B------:R-:W-:Y:S02]  /*0b50*/  IMAD R48, R3, 0x4, R48 ;  /* 0x0000000403307824 */ /* 0x000fe400078e0230 */
[----:B------:R-:W-:Y:S01]  /*0b60*/  IMAD.WIDE.U32 R44, R37, 0x4, R20 ;  /* 0x00000004252c7825 */ /* 0x000fe200078e0014 */
[----:B------:R-:W-:-:S03]  /*0b70*/  LEA R37, R3, R37, 0x2 ;  /* 0x0000002503257211 */ /* 0x000fc600078e10ff */
[----:B------:R-:W-:Y:S01]  /*0b80*/  IMAD R49, R3, 0x4, R12 ;  /* 0x0000000403317824 */ /* 0x000fe200078e020c */
[----:B------:R-:W5:Y:S01]  /*0b90*/  LDG.E R13, desc[UR36][R44.64] ;  /* 0x000000242c0d7981 */ /* 0x000f62000c1e1900 */
[----:B-1----:R-:W-:-:S04]  /*0ba0*/  IMAD.WIDE.U32 R32, R48, 0x4, R20 ;  /* 0x0000000430207825 */ /* 0x002fc800078e0014 */
[C---:B----4-:R-:W-:Y:S02]  /*0bb0*/  IMAD R43, R3.reuse, 0x4, R15 ;  /* 0x00000004032b7824 */ /* 0x050fe400078e020f */
[----:B------:R-:W-:Y:S02]  /*0bc0*/  IMAD R48, R3, 0x4, R48 ;  /* 0x0000000403307824 */ /* 0x000fe400078e0230 */
[----:B------:R-:W-:-:S04]  /*0bd0*/  IMAD.WIDE.U32 R40, R12, 0x4, R20 ;  /* 0x000000040c287825 */ /* 0x000fc800078e0014 */
[--C-:B------:R-:W-:Y:S01]  /*0be0*/  IMAD.WIDE.U32 R46, R15, 0x4, R20.reuse ;  /* 0x000000040f2e7825 */ /* 0x100fe200078e0014 */
[----:B------:R-:W5:Y:S03]  /*0bf0*/  LDG.E R12, desc[UR36][R40.64] ;  /* 0x00000024280c7981 */ /* 0x000f66000c1e1900 */
[--C-:B------:R-:W-:Y:S01]  /*0c00*/  IMAD.WIDE.U32 R34, R49, 0x4, R20.reuse ;  /* 0x0000000431227825 */ /* 0x100fe200078e0014 */
[----:B------:R-:W5:Y:S04]  /*0c10*/  LDG.E R14, desc[UR36][R46.64] ;  /* 0x000000242e0e7981 */ /* 0x000f68000c1e1900 */
[----:B------:R-:W5:Y:S04]  /*0c20*/  LDG.E R15, desc[UR36][R32.64] ;  /* 0x00000024200f7981 */ /* 0x000f68000c1e1900 */
[----:B--2---:R0:W-:Y:S04]  /*0c30*/  STL.128 [R0], R4 ;  /* 0x0000000400007387 */ /* 0x0041e80000100c00 */
[----:B---3--:R1:W-:Y:S04]  /*0c40*/  STL.128 [R0+0x10], R8 ;  /* 0x0000100800007387 */ /* 0x0083e80000100c00 */
[----:B0-----:R0:W2:Y:S01]  /*0c50*/  LDG.E R4, desc[UR36][R34.64] ;  /* 0x0000002422047981 */ /* 0x0010a2000c1e1900 */
[----:B-1----:R-:W-:-:S04]  /*0c60*/  IMAD.WIDE.U32 R8, R37, 0x4, R20 ;  /* 0x0000000425087825 */ /* 0x002fc800078e0014 */
[--C-:B------:R-:W-:Y:S01]  /*0c70*/  IMAD.WIDE.U32 R10, R43, 0x4, R20.reuse ;  /* 0x000000042b0a7825 */ /* 0x100fe200078e0014 */
[----:B------:R-:W2:Y:S03]  /*0c80*/  LDG.E R5, desc[UR36][R8.64] ;  /* 0x0000002408057981 */ /* 0x000ea6000c1e1900 */
[----:B------:R-:W-:Y:S01]  /*0c90*/  IMAD.WIDE.U32 R20, R48, 0x4, R20 ;  /* 0x0000000430147825 */ /* 0x000fe200078e0014 */
[----:B------:R-:W2:Y:S04]  /*0ca0*/  LDG.E R6, desc[UR36][R10.64] ;  /* 0x000000240a067981 */ /* 0x000ea8000c1e1900 */
[----:B------:R-:W2:Y:S01]  /*0cb0*/  LDG.E R7, desc[UR36][R20.64] ;  /* 0x0000002414077981 */ /* 0x000ea2000c1e1900 */
[----:B------:R-:W-:-:S04]  /*0cc0*/  IADD3 R31, PT, PT, R31, 0x10, RZ ;  /* 0x000000101f1f7810 */ /* 0x000fc80007ffe0ff */
[----:B------:R-:W-:Y:S01]  /*0cd0*/  ISETP.GE.AND P1, PT, R31, -0xc, PT ;  /* 0xfffffff41f00780c */ /* 0x000fe20003f26270 */
[----:B-----5:R-:W-:Y:S01]  /*0ce0*/  STL.128 [R0+0x20], R12 ;  /* 0x0000200c00007387 */ /* 0x020fe20000100c00 */
[C---:B------:R-:W-:Y:S01]  /*0cf0*/  IMAD R42, R3.reuse, 0x4, R49 ;  /* 0x00000004032a7824 */ /* 0x040fe200078e0231 */
[C---:B0-----:R-:W-:Y:S01]  /*0d00*/  LEA R34, R3.reuse, R43, 0x2 ;  /* 0x0000002b03227211 */ /* 0x041fe200078e10ff */
[C---:B------:R-:W-:Y:S02]  /*0d10*/  IMAD R40, R3.reuse, 0x4, R37 ;  /* 0x0000000403287824 */ /* 0x040fe400078e0225 */
[----:B------:R-:W-:Y:S01]  /*0d20*/  IMAD R32, R3, 0x4, R48 ;  /* 0x0000000403207824 */ /* 0x000fe200078e0230 */
[----:B--2---:R0:W-:Y:S02]  /*0d30*/  STL.128 [R0+0x30], R4 ;  /* 0x0000300400007387 */ /* 0x0041e40000100c00 */
[----:B0-----:R-:W-:-:S04]  /*0d40*/  VIADD R0, R0, 0x40 ;  /* 0x0000004000007836 */ /* 0x001fc80000000000 */
[----:B------:R-:W-:Y:S05]  /*0d50*/  @!P1 BRA `(.L_x_40) ;  /* 0xfffffffc001c9947 */ /* 0x000fea000383ffff */
[----:B------:R-:W-:-:S07]  /*0d60*/  MOV R13, R30 ;  /* 0x0000001e000d7202 */ /* 0x000fce0000000f00 */
.L_x_39:
[----:B------:R-:W-:-:S05]  /*0d70*/  IMAD.MOV R4, RZ, RZ, -R31 ;  /* 0x000000ffff047224 */ /* 0x000fca00078e0a1f */
[----:B------:R-:W-:-:S13]  /*0d80*/  ISETP.GT.AND P1, PT, R4, 0x4, PT ;  /* 0x000000040400780c */ /* 0x000fda0003f24270 */
[----:B------:R-:W-:Y:S05]  /*0d90*/  @!P1 BRA `(.L_x_41) ;  /* 0x00000000007c9947 */ /* 0x000fea0003800000 */
[----:B------:R-:W0:Y:S01]  /*0da0*/  LDC.64 R10, c[0x0][0x380] ;  /* 0x0000e000ff0a7b82 */ /* 0x000e220000000a00 */
[----:B------:R-:W-:Y:S02]  /*0db0*/  IMAD R35, R3, 0x4, R32 ;  /* 0x0000000403237824 */ /* 0x000fe400078e0220 */
[----:B0-----:R-:W-:-:S04]  /*0dc0*/  IMAD.WIDE.U32 R20, R42, 0x4, R10 ;  /* 0x000000042a147825 */ /* 0x001fc800078e000a */
[--C-:B------:R-:W-:Y:S01]  /*0dd0*/  IMAD.WIDE.U32 R44, R40, 0x4, R10.reuse ;  /* 0x00000004282c7825 */ /* 0x100fe200078e000a */
[C---:B------:R-:W-:Y:S01]  /*0de0*/  LEA R40, R3.reuse, R40, 0x2 ;  /* 0x0000002803287211 */ /* 0x040fe200078e10ff */
[----:B------:R0:W2:Y:S02]  /*0df0*/  LDG.E R4, desc[UR36][R20.64] ;  /* 0x0000002414047981 */ /* 0x0000a4000c1e1900 */
[----:B------:R-:W-:Y:S02]  /*0e00*/  IMAD.WIDE.U32 R46, R34, 0x4, R10 ;  /* 0x00000004222e7825 */ /* 0x000fe400078e000a */
[----:B------:R1:W2:Y:S02]  /*0e10*/  LDG.E R5, desc[UR36][R44.64] ;  /* 0x000000242c057981 */ /* 0x0002a4000c1e1900 */
[C---:B------:R-:W-:Y:S02]  /*0e20*/  IMAD R42, R3.reuse, 0x4, R42 ;  /* 0x00000004032a7824 */ /* 0x040fe400078e022a */
[----:B------:R-:W-:Y:S01]  /*0e30*/  IMAD R34, R3, 0x4, R34 ;  /* 0x0000000403227824 */ /* 0x000fe200078e0222 */
[----:B------:R-:W2:Y:S01]  /*0e40*/  LDG.E R6, desc[UR36][R46.64] ;  /* 0x000000242e067981 */ /* 0x000ea2000c1e1900 */
[----:B------:R-:W-:-:S04]  /*0e50*/  IMAD.WIDE.U32 R12, R32, 0x4, R10 ;  /* 0x00000004200c7825 */ /* 0x000fc800078e000a */
[--C-:B------:R-:W-:Y:S01]  /*0e60*/  IMAD.WIDE.U32 R14, R42, 0x4, R10.reuse ;  /* 0x000000042a0e7825 */ /* 0x100fe200078e000a */
[----:B------:R3:W2:Y:S03]  /*0e70*/  LDG.E R7, desc[UR36][R12.64] ;  /* 0x000000240c077981 */ /* 0x0006a6000c1e1900 */
[--C-:B------:R-:W-:Y:S01]  /*0e80*/  IMAD.WIDE.U32 R32, R40, 0x4, R10.reuse ;  /* 0x0000000428207825 */ /* 0x100fe200078e000a */
[----:B------:R-:W4:Y:S03]  /*0e90*/  LDG.E R8, desc[UR36][R14.64] ;  /* 0x000000240e087981 */ /* 0x000f26000c1e1900 */
[--C-:B0-----:R-:W-:Y:S01]  /*0ea0*/  IMAD.WIDE.U32 R20, R34, 0x4, R10.reuse ;  /* 0x0000000422147825 */ /* 0x101fe200078e000a */
[----:B------:R0:W4:Y:S03]  /*0eb0*/  LDG.E R9, desc[UR36][R32.64] ;  /* 0x0000002420097981 */ /* 0x000126000c1e1900 */
[----:B-1----:R-:W-:-:S02]  /*0ec0*/  IMAD.WIDE.U32 R44, R35, 0x4, R10 ;  /* 0x00000004232c7825 */ /* 0x002fc400078e000a */
[----:B------:R-:W4:Y:S04]  /*0ed0*/  LDG.E R10, desc[UR36][R20.64] ;  /* 0x00000024140a7981 */ /* 0x000f28000c1e1900 */
[----:B------:R-:W4:Y:S01]  /*0ee0*/  LDG.E R11, desc[UR36][R44.64] ;  /* 0x000000242c0b7981 */ /* 0x000f22000c1e1900 */
[----:B------:R-:W-:Y:S01]  /*0ef0*/  PLOP3.LUT P0, PT, PT, PT, PT, 0x8, 0x80 ;  /* 0x000000000080781c */ /* 0x000fe20003f0e170 */
[----:B---3--:R-:W-:Y:S01]  /*0f00*/  IMAD.MOV.U32 R13, RZ, RZ, R30 ;  /* 0x000000ffff0d7224 */ /* 0x008fe200078e001e */
[----:B------:R-:W-:Y:S01]  /*0f10*/  IADD3 R31, PT, PT, R31, 0x8, RZ ;  /* 0x000000081f1f7810 */ /* 0x000fe20007ffe0ff */
[C---:B------:R-:W-:Y:S01]  /*0f20*/  IMAD R42, R3.reuse, 0x4, R42 ;  /* 0x00000004032a7824 */ /* 0x040fe200078e022a */
[C---:B------:R-:W-:Y:S01]  /*0f30*/  LEA R40, R3.reuse, R40, 0x2 ;  /* 0x0000002803287211 */ /* 0x040fe200078e10ff */
[----:B------:R-:W-:-:S02]  /*0f40*/  IMAD R34, R3, 0x4, R34 ;  /* 0x0000000403227824 */ /* 0x000fc400078e0222 */
[----:B0-----:R-:W-:Y:S01]  /*0f50*/  IMAD R32, R3, 0x4, R35 ;  /* 0x0000000403207824 */ /* 0x001fe200078e0223 */
[----:B--2---:R-:W-:Y:S04]  /*0f60*/  STL.128 [R0], R4 ;  /* 0x0000000400007387 */ /* 0x004fe80000100c00 */
[----:B----4-:R0:W-:Y:S02]  /*0f70*/  STL.128 [R0+0x10], R8 ;  /* 0x0000100800007387 */ /* 0x0101e40000100c00 */
[----:B0-----:R-:W-:-:S07]  /*0f80*/  IADD3 R0, PT, PT, R0, 0x20, RZ ;  /* 0x0000002000007810 */ /* 0x001fce0007ffe0ff */
.L_x_41:
[----:B------:R-:W-:-:S13]  /*0f90*/  ISETP.NE.OR P0, PT, R31, RZ, P0 ;  /* 0x000000ff1f00720c */ /* 0x000fda0000705670 */
[----:B------:R-:W-:Y:S05]  /*0fa0*/  @!P0 BRA `(.L_x_37) ;  /* 0x00000000004c8947 */ /* 0x000fea0003800000 */
.L_x_38:
[----:B------:R-:W0:Y:S02]  /*0fb0*/  LDC.64 R4, c[0x0][0x380] ;  /* 0x0000e000ff047b82 */ /* 0x000e240000000a00 */
[----:B0-----:R-:W-:-:S04]  /*0fc0*/  IMAD.WIDE.U32 R8, R42, 0x4, R4 ;  /* 0x000000042a087825 */ /* 0x001fc800078e0004 */
[----:B------:R-:W-:-:S04]  /*0fd0*/  IMAD.WIDE.U32 R10, R40, 0x4, R4 ;  /* 0x00000004280a7825 */ /* 0x000fc800078e0004 */
[----:B------:R-:W-:-:S04]  /*0fe0*/  IMAD.WIDE.U32 R12, R34, 0x4, R4 ;  /* 0x00000004220c7825 */ /* 0x000fc800078e0004 */
[----:B------:R-:W-:Y:S01]  /*0ff0*/  IMAD.WIDE.U32 R14, R32, 0x4, R4 ;  /* 0x00000004200e7825 */ /* 0x000fe200078e0004 */
[----:B------:R-:W2:Y:S04]  /*1000*/  LDG.E R6, desc[UR36][R12.64] ;  /* 0x000000240c067981 */ /* 0x000ea8000c1e1900 */
[----:B------:R-:W2:Y:S04]  /*1010*/  LDG.E R4, desc[UR36][R8.64] ;  /* 0x0000002408047981 */ /* 0x000ea8000c1e1900 */
[----:B------:R-:W2:Y:S04]  /*1020*/  LDG.E R5, desc[UR36][R10.64] ;  /* 0x000000240a057981 */ /* 0x000ea8000c1e1900 */
[----:B------:R-:W2:Y:S01]  /*1030*/  LDG.E R7, desc[UR36][R14.64] ;  /* 0x000000240e077981 */ /* 0x000ea2000c1e1900 */
[----:B------:R-:W-:-:S05]  /*1040*/  VIADD R31, R31, 0x4 ;  /* 0x000000041f1f7836 */ /* 0x000fca0000000000 */
[----:B------:R-:W-:Y:S01]  /*1050*/  ISETP.NE.AND P0, PT, R31, RZ, PT ;  /* 0x000000ff1f00720c */ /* 0x000fe20003f05270 */
[C---:B------:R-:W-:Y:S01]  /*1060*/  IMAD R42, R3.reuse, 0x4, R42 ;  /* 0x00000004032a7824 */ /* 0x040fe200078e022a */
[C---:B------:R-:W-:Y:S01]  /*1070*/  LEA R40, R3.reuse, R40, 0x2 ;  /* 0x0000002803287211 */ /* 0x040fe200078e10ff */
[C---:B------:R-:W-:Y:S02]  /*1080*/  IMAD R34, R3.reuse, 0x4, R34 ;  /* 0x0000000403227824 */ /* 0x040fe400078e0222 */
[----:B------:R-:W-:Y:S01]  /*1090*/  IMAD R32, R3, 0x4, R32 ;  /* 0x0000000403207824 */ /* 0x000fe200078e0220 */
[----:B--2---:R0:W-:Y:S02]  /*10a0*/  STL.128 [R0], R4 ;  /* 0x0000000400007387 */ /* 0x0041e40000100c00 */
[----:B0-----:R-:W-:-:S05]  /*10b0*/  IADD3 R0, PT, PT, R0, 0x10, RZ ;  /* 0x0000001000007810 */ /* 0x001fca0007ffe0ff */
[----:B------:R-:W-:Y:S05]  /*10c0*/  @P0 BRA `(.L_x_38) ;  /* 0xfffffffc00b80947 */ /* 0x000fea000383ffff */
[----:B------:R-:W-:-:S07]  /*10d0*/  IMAD.MOV.U32 R13, RZ, RZ, R30 ;  /* 0x000000ffff0d7224 */ /* 0x000fce00078e001e */
.L_x_37:
[----:B------:R-:W-:Y:S02]  /*10e0*/  LOP3.LUT R0, R2, 0x1, RZ, 0xc0, !PT ;  /* 0x0000000102007812 */ /* 0x000fe400078ec0ff */
[----:B------:R-:W-:Y:S02]  /*10f0*/  ISETP.GE.U32.AND P0, PT, R16, 0x10, PT ;  /* 0x000000101000780c */ /* 0x000fe40003f06070 */
[----:B------:R-:W-:Y:S02]  /*1100*/  ISETP.NE.AND P1, PT, R0, RZ, PT ;  /* 0x000000ff0000720c */ /* 0x000fe40003f25270 */
[----:B------:R-:W-:-:S11]  /*1110*/  P2R R0, PR, RZ, 0x1 ;  /* 0x00000001ff007803 */ /* 0x000fd60000000000 */
[----:B------:R-:W-:Y:S05]  /*1120*/  @!P1 BRA `(.L_x_42) ;  /* 0x0000000000209947 */ /* 0x000fea0003800000 */
[----:B------:R-:W0:Y:S01]  /*1130*/  LDC.64 R4, c[0x0][0x380] ;  /* 0x0000e000ff047b82 */ /* 0x000e220000000a00 */
[----:B------:R-:W1:Y:S01]  /*1140*/  LDCU UR4, c[0x0][0x3a8] ;  /* 0x00007500ff0477ac */ /* 0x000e620008000800 */
[----:B------:R-:W-:-:S04]  /*1150*/  IMAD R3, R38, R16, R13 ;  /* 0x0000001026037224 */ /* 0x000fc800078e020d */
[----:B-1----:R-:W-:-:S04]  /*1160*/  IMAD R3, R3, UR4, R36 ;  /* 0x0000000403037c24 */ /* 0x002fc8000f8e0224 */
[----:B0-----:R-:W-:-:S06]  /*1170*/  IMAD.WIDE.U32 R4, R3, 0x4, R4 ;  /* 0x0000000403047825 */ /* 0x001fcc00078e0004 */
[----:B------:R-:W2:Y:S01]  /*1180*/  LDG.E R4, desc[UR36][R4.64] ;  /* 0x0000002404047981 */ /* 0x000ea2000c1e1900 */
[----:B------:R-:W-:-:S05]  /*1190*/  IMAD R3, R13, 0x4, R18 ;  /* 0x000000040d037824 */ /* 0x000fca00078e0212 */
[----:B--2---:R0:W-:Y:S02]  /*11a0*/  STL [R3], R4 ;  /* 0x0000000403007387 */ /* 0x0041e40000100800 */
.L_x_42:
[----:B------:R-:W-:Y:S01]  /*11b0*/  HFMA2 R0, -RZ, RZ, 0, 0 ;  /* 0x00000000ff007431 */ /* 0x000fe200000001ff */
[----:B------:R-:W-:Y:S06]  /*11c0*/  @!P0 BRA `(.L_x_43) ;  /* 0x0000000000208947 */ /* 0x000fec0003800000 */
[----:B------:R-:W-:-:S07]  /*11d0*/  IMAD.MOV.U32 R0, RZ, RZ, RZ ;  /* 0x000000ffff007224 */ /* 0x000fce00078e00ff */
.L_x_44:
[----:B0-----:R-:W-:Y:S01]  /*11e0*/  IMAD.IADD R3, R1, 0x1, R0 ;  /* 0x0000000101037824 */ /* 0x001fe200078e0200 */
[----:B------:R-:W-:Y:S02]  /*11f0*/  LOP3.LUT R5, R2, 0xfffffff0, RZ, 0xc0, !PT ;  /* 0xfffffff002057812 */ /* 0x000fe400078ec0ff */
[----:B------:R-:W-:Y:S02]  /*1200*/  IADD3 R0, PT, PT, R0, 0x10, RZ ;  /* 0x0000001000007810 */ /* 0x000fe40007ffe0ff */
[----:B------:R1:W-:Y:S02]  /*1210*/  STL.128 [R3], RZ ;  /* 0x000000ff03007387 */ /* 0x0003e40000100c00 */
[----:B------:R-:W-:-:S13]  /*1220*/  ISETP.NE.AND P0, PT, R0, R5, PT ;  /* 0x000000050000720c */ /* 0x000fda0003f05270 */
[----:B-1----:R-:W-:Y:S05]  /*1230*/  @P0 BRA `(.L_x_44) ;  /* 0xfffffffc00e80947 */ /* 0x002fea000383ffff */
[----:B------:R-:W-:-:S07]  /*1240*/  IMAD.MOV.U32 R0, RZ, RZ, R5 ;  /* 0x000000ffff007224 */ /* 0x000fce00078e0005 */
.L_x_43:
[----:B------:R-:W-:-:S04]  /*1250*/  LOP3.LUT R31, R2, 0xd, RZ, 0xc0, !PT ;  /* 0x0000000d021f7812 */ /* 0x000fc800078ec0ff */
[----:B------:R-:W-:-:S04]  /*1260*/  ISETP.NE.AND P0, PT, R31, RZ, PT ;  /* 0x000000ff1f00720c */ /* 0x000fc80003f05270 */
[----:B0-----:R-:W-:-:S09]  /*1270*/  P2R R3, PR, RZ, 0x1 ;  /* 0x00000001ff037803 */ /* 0x001fd20000000000 */
[----:B------:R-:W-:Y:S05]  /*1280*/  @!P0 BRA `(.L_x_45) ;  /* 0x0000000000688947 */ /* 0x000fea0003800000 */
[----:B------:R-:W-:Y:S01]  /*1290*/  VIADD R3, R31, 0xffffffff ;  /* 0xffffffff1f037836 */ /* 0x000fe20000000000 */
[----:B------:R-:W-:-:S04]  /*12a0*/  LOP3.LUT R4, R2, 0x5, RZ, 0xc0, !PT ;  /* 0x0000000502047812 */ /* 0x000fc800078ec0ff */
[----:B------:R-:W-:Y:S02]  /*12b0*/  ISETP.GE.U32.AND P0, PT, R3, 0x7, PT ;  /* 0x000000070300780c */ /* 0x000fe40003f06070 */
[----:B------:R-:W-:-:S11]  /*12c0*/  ISETP.NE.AND P2, PT, R4, RZ, PT ;  /* 0x000000ff0400720c */ /* 0x000fd60003f45270 */
[----:B------:R-:W-:Y:S05]  /*12d0*/  @!P0 BRA `(.L_x_46) ;  /* 0x0000000000288947 */ /* 0x000fea0003800000 */
[----:B------:R-:W-:Y:S01]  /*12e0*/  IADD3 R3, PT, PT, R1, R0, RZ ;  /* 0x0000000001037210 */ /* 0x000fe20007ffe0ff */
[----:B------:R-:W-:-:S04]  /*12f0*/  VIADD R0, R0, 0x8 ;  /* 0x0000000800007836 */ /* 0x000fc80000000000 */
[----:B------:R0:W-:Y:S04]  /*1300*/  STL.U8 [R3], RZ ;  /* 0x000000ff03007387 */ /* 0x0001e80000100000 */
[----:B------:R0:W-:Y:S04]  /*1310*/  STL.U8 [R3+0x1], RZ ;  /* 0x000001ff03007387 */ /* 0x0001e80000100000 */
[----:B------:R0:W-:Y:S04]  /*1320*/  STL.U8 [R3+0x2], RZ ;  /* 0x000002ff03007387 */ /* 0x0001e80000100000 */
[----:B------:R0:W-:Y:S04]  /*1330*/  STL.U8 [R3+0x3], RZ ;  /* 0x000003ff03007387 */ /* 0x0001e80000100000 */
[----:B------:R0:W-:Y:S04]  /*1340*/  STL.U8 [R3+0x4], RZ ;  /* 0x000004ff03007387 */ /* 0x0001e80000100000 */
[----:B------:R0:W-:Y:S04]  /*1350*/  STL.U8 [R3+0x5], RZ ;  /* 0x000005ff03007387 */ /* 0x0001e80000100000 */
[----:B------:R0:W-:Y:S04]  /*1360*/  STL.U8 [R3+0x6], RZ ;  /* 0x000006ff03007387 */ /* 0x0001e80000100000 */
[----:B------:R0:W-:Y:S02]  /*1370*/  STL.U8 [R3+0x7], RZ ;  /* 0x000007ff03007387 */ /* 0x0001e40000100000 */
.L_x_46:
[----:B------:R-:W-:Y:S05]  /*1380*/  @!P2 BRA `(.L_x_45) ;  /* 0x000000000028a947 */ /* 0x000fea0003800000 */
[----:B------:R-:W-:-:S05]  /*1390*/  VIADD R4, R4, 0xffffffff ;  /* 0xffffffff04047836 */ /* 0x000fca0000000000 */
[----:B------:R-:W-:-:S13]  /*13a0*/  ISETP.GE.U32.AND P0, PT, R4, 0x3, PT ;  /* 0x000000030400780c */ /* 0x000fda0003f06070 */
[----:B0-----:R-:W-:Y:S01]  /*13b0*/  @P0 IADD3 R3, PT, PT, R1, R0, RZ ;  /* 0x0000000001030210 */ /* 0x001fe20007ffe0ff */
[----:B------:R-:W-:-:S04]  /*13c0*/  @P0 VIADD R0, R0, 0x4 ;  /* 0x0000000400000836 */ /* 0x000fc80000000000 */
[----:B------:R-:W-:Y:S01]  /*13d0*/  @P1 IMAD.IADD R0, R1, 0x1, R0 ;  /* 0x0000000101001824 */ /* 0x000fe200078e0200 */
[----:B------:R1:W-:Y:S04]  /*13e0*/  @P0 STL.U8 [R3], RZ ;  /* 0x000000ff03000387 */ /* 0x0003e80000100000 */
[----:B------:R1:W-:Y:S04]  /*13f0*/  @P0 STL.U8 [R3+0x1], RZ ;  /* 0x000001ff03000387 */ /* 0x0003e80000100000 */
[----:B------:R1:W-:Y:S04]  /*1400*/  @P0 STL.U8 [R3+0x2], RZ ;  /* 0x000002ff03000387 */ /* 0x0003e80000100000 */
[----:B------:R1:W-:Y:S04]  /*1410*/  @P0 STL.U8 [R3+0x3], RZ ;  /* 0x000003ff03000387 */ /* 0x0003e80000100000 */
[----:B------:R1:W-:Y:S02]  /*1420*/  @P1 STL.U8 [R0], RZ ;  /* 0x000000ff00001387 */ /* 0x0003e40000100000 */
.L_x_45:
[----:B------:R-:W-:Y:S01]  /*1430*/  BSSY.RECONVERGENT B7, `(.L_x_47) ;  /* 0x000007a000077945 */ /* 0x000fe20003800200 */
[----:B------:R-:W-:-:S07]  /*1440*/  MOV R37, RZ ;  /* 0x000000ff00257202 */ /* 0x000fce0000000f00 */
.L_x_58:
[----:B01----:R-:W-:Y:S02]  /*1450*/  IMAD.IADD R3, R1, 0x1, R37 ;  /* 0x0000000101037824 */ /* 0x003fe400078e0225 */
[----:B------:R-:W-:-:S04]  /*1460*/  IMAD R0, R37, 0x4, R18 ;  /* 0x0000000425007824 */ /* 0x000fc800078e0212 */
[----:B------:R-:W2:Y:S04]  /*1470*/  LDL.U8 R3, [R3] ;  /* 0x0000000003037983 */ /* 0x000ea80000100000 */
[----:B------:R-:W3:Y:S01]  /*1480*/  LDL R0, [R0] ;  /* 0x0000000000007983 */ /* 0x000ee20000100800 */
[----:B------:R-:W-:Y:S01]  /*1490*/  BSSY.RELIABLE B6, `(.L_x_48) ;  /* 0x000006b000067945 */ /* 0x000fe20003800100 */
[----:B--2---:R-:W-:-:S04]  /*14a0*/  ISETP.NE.AND P0, PT, R3, RZ, PT ;  /* 0x000000ff0300720c */ /* 0x004fc80003f05270 */
[----:B---3--:R-:W-:-:S13]  /*14b0*/  FSETP.LEU.OR P0, PT, R0, 0.5, P0 ;  /* 0x3f0000000000780b */ /* 0x008fda000070b400 */
[----:B------:R-:W-:Y:S05]  /*14c0*/  @P0 BRA `(.L_x_49) ;  /* 0x00000004009c0947 */ /* 0x000fea0003800000 */
[----:B------:R-:W-:Y:S01]  /*14d0*/  ISETP.GE.U32.AND P2, PT, R16, 0x10, PT ;  /* 0x000000101000780c */ /* 0x000fe20003f46070 */
[----:B------:R-:W-:-:S12]  /*14e0*/  HFMA2 R4, -RZ, RZ, 0, 0 ;  /* 0x00000000ff047431 */ /* 0x000fd800000001ff */
[----:B------:R-:W-:Y:S05]  /*14f0*/  @!P2 BRA `(.L_x_50) ;  /* 0x000000000030a947 */ /* 0x000fea0003800000 */
[----:B------:R-:W-:Y:S01]  /*1500*/  BSSY.RECONVERGENT B0, `(.L_x_50) ;  /* 0x000000b000007945 */ /* 0x000fe20003800200 */
[----:B------:R-:W-:-:S07]  /*1510*/  IMAD.MOV.U32 R0, RZ, RZ, RZ ;  /* 0x000000ffff007224 */ /* 0x000fce00078e00ff */
.L_x_51:
[----:B0-----:R-:W-:Y:S01]  /*1520*/  IMAD R3, R0, 0x4, R19 ;  /* 0x0000000400037824 */ /* 0x001fe200078e0213 */
[----:B------:R-:W-:Y:S02]  /*1530*/  LOP3.LUT R4, R2, 0xfffffff0, RZ, 0xc0, !PT ;  /* 0xfffffff002047812 */ /* 0x000fe400078ec0ff */
[----:B------:R-:W-:Y:S02]  /*1540*/  IADD3 R0, PT, PT, R0, 0x10, RZ ;  /* 0x0000001000007810 */ /* 0x000fe40007ffe0ff */
[----:B------:R0:W-:Y:S02]  /*1550*/  STL.128 [R3], RZ ;  /* 0x000000ff03007387 */ /* 0x0001e40000100c00 */
[----:B------:R-:W-:Y:S02]  /*1560*/  ISETP.NE.AND P0, PT, R0, R4, PT ;  /* 0x000000040000720c */ /* 0x000fe40003f05270 */
[----:B------:R0:W-:Y:S04]  /*1570*/  STL.128 [R3+0x10], RZ ;  /* 0x000010ff03007387 */ /* 0x0001e80000100c00 */
[----:B------:R0:W-:Y:S04]  /*1580*/  STL.128 [R3+0x20], RZ ;  /* 0x000020ff03007387 */ /* 0x0001e80000100c00 */
[----:B------:R0:W-:Y:S03]  /*1590*/  STL.128 [R3+0x30], RZ ;  /* 0x000030ff03007387 */ /* 0x0001e60000100c00 */
[----:B------:R-:W-:Y:S05]  /*15a0*/  @P0 BRA `(.L_x_51) ;  /* 0xfffffffc00dc0947 */ /* 0x000fea000383ffff */
[----:B------:R-:W-:Y:S05]  /*15b0*/  BSYNC.RECONVERGENT B0 ;  /* 0x0000000000007941 */ /* 0x000fea0003800200 */
.L_x_50:
[----:B------:R-:W1:Y:S01]  /*15c0*/  LDCU UR5, c[0x0][0x2f8] ;  /* 0x00005f00ff0577ac */ /* 0x000e620008000800 */
[----:B------:R-:W-:Y:S01]  /*15d0*/  ISETP.NE.AND P0, PT, R31, RZ, PT ;  /* 0x000000ff1f00720c */ /* 0x000fe20003f05270 */
[----:B0-----:R-:W-:Y:S01]  /*15e0*/  IMAD.MOV.U32 R3, RZ, RZ, 0x1 ;  /* 0x00000001ff037424 */ /* 0x001fe200078e00ff */
[----:B------:R-:W0:Y:S01]  /*15f0*/  LDCU UR4, c[0x0][0x388] ;  /* 0x00007100ff0477ac */ /* 0x000e220008000800 */
[----:B-1----:R-:W-:-:S10]  /*1600*/  VIADD R0, R23, -UR5 ;  /* 0x8000000517007c36 */ /* 0x002fd40008000000 */
[----:B------:R-:W-:Y:S05]  /*1610*/  @!P0 BRA `(.L_x_52) ;  /* 0x0000000000408947 */ /* 0x000fea0003800000 */
[----:B------:R-:W-:Y:S02]  /*1620*/  IADD3 R5, PT, PT, R31, -0x1, RZ ;  /* 0xffffffff1f057810 */ /* 0x000fe40007ffe0ff */
[----:B------:R-:W-:Y:S02]  /*1630*/  LOP3.LUT R6, R2, 0x5, RZ, 0xc0, !PT ;  /* 0x0000000502067812 */ /* 0x000fe400078ec0ff */
[----:B------:R-:W-:Y:S02]  /*1640*/  ISETP.GE.U32.AND P0, PT, R5, 0x7, PT ;  /* 0x000000070500780c */ /* 0x000fe40003f06070 */
[----:B------:R-:W-:-:S11]  /*1650*/  ISETP.NE.AND P2, PT, R6, RZ, PT ;  /* 0x000000ff0600720c */ /* 0x000fd60003f45270 */
[C---:B------:R-:W-:Y:S02]  /*1660*/  @P0 IMAD R5, R4.reuse, 0x4, R19 ;  /* 0x0000000404050824 */ /* 0x040fe400078e0213 */
[----:B------:R-:W-:-:S03]  /*1670*/  @P0 VIADD R4, R4, 0x8 ;  /* 0x0000000804040836 */ /* 0x000fc60000000000 */
[----:B------:R1:W-:Y:S04]  /*1680*/  @P0 STL.128 [R5], RZ ;  /* 0x000000ff05000387 */ /* 0x0003e80000100c00 */
[----:B------:R1:W-:Y:S01]  /*1690*/  @P0 STL.128 [R5+0x10], RZ ;  /* 0x000010ff05000387 */ /* 0x0003e20000100c00 */
[----:B------:R-:W-:Y:S05]  /*16a0*/  @!P2 BRA `(.L_x_52) ;  /* 0x00000000001ca947 */ /* 0x000fea0003800000 */
[----:B------:R-:W-:-:S04]  /*16b0*/  IADD3 R6, PT, PT, R6, -0x1, RZ ;  /* 0xffffffff06067810 */ /* 0x000fc80007ffe0ff */
[----:B------:R-:W-:-:S13]  /*16c0*/  ISETP.GE.U32.AND P0, PT, R6, 0x3, PT ;  /* 0x000000030600780c */ /* 0x000fda0003f06070 */
[C---:B-1----:R-:W-:Y:S02]  /*16d0*/  @P0 IMAD R5, R4.reuse, 0x4, R19 ;  /* 0x0000000404050824 */ /* 0x042fe400078e0213 */
[----:B------:R-:W-:-:S03]  /*16e0*/  @P0 VIADD R4, R4, 0x4 ;  /* 0x0000000404040836 */ /* 0x000fc60000000000 */
[----:B------:R2:W-:Y:S02]  /*16f0*/  @P0 STL.128 [R5], RZ ;  /* 0x000000ff05000387 */ /* 0x0005e40000100c00 */
[----:B------:R-:W-:-:S05]  /*1700*/  @P1 LEA R4, R4, R19, 0x2 ;  /* 0x0000001304041211 */ /* 0x000fca00078e10ff */
[----:B------:R2:W-:Y:S02]  /*1710*/  @P1 STL [R4], RZ ;  /* 0x000000ff04001387 */ /* 0x0005e40000100800 */
.L_x_52:
[----:B------:R3:W-:Y:S01]  /*1720*/  STL [R0], R3 ;  /* 0x0000000300007387 */ /* 0x0007e20000100800 */
[----:B------:R-:W4:Y:S01]  /*1730*/  LDCU UR5, c[0x0][0x3ac] ;  /* 0x00007580ff0577ac */ /* 0x000f220008000800 */
[----:B--2---:R-:W-:Y:S01]  /*1740*/  IMAD.MOV.U32 R4, RZ, RZ, R37 ;  /* 0x000000ffff047224 */ /* 0x004fe200078e0025 */
[----:B------:R-:W-:Y:S01]  /*1750*/  MOV R7, R24 ;  /* 0x0000001800077202 */ /* 0x000fe20000000f00 */
[----:B------:R-:W-:Y:S01]  /*1760*/  IMAD.MOV.U32 R6, RZ, RZ, R25 ;  /* 0x000000ffff067224 */ /* 0x000fe200078e0019 */
[----:B------:R-:W-:Y:S01]  /*1770*/  MOV R10, R23 ;  /* 0x00000017000a7202 */ /* 0x000fe20000000f00 */
[----:B------:R-:W-:Y:S01]  /*1780*/  IMAD.MOV.U32 R8, RZ, RZ, R27 ;  /* 0x000000ffff087224 */ /* 0x000fe200078e001b */
[----:B------:R-:W-:Y:S01]  /*1790*/  MOV R20, 0x1800 ;  /* 0x0000180000147802 */ /* 0x000fe20000000f00 */
[----:B------:R-:W-:Y:S02]  /*17a0*/  IMAD.MOV.U32 R9, RZ, RZ, R26 ;  /* 0x000000ffff097224 */ /* 0x000fe400078e001a */
[----:B------:R-:W-:-:S02]  /*17b0*/  IMAD.MOV.U32 R11, RZ, RZ, R22 ;  /* 0x000000ffff0b7224 */ /* 0x000fc400078e0016 */
[----:B01----:R-:W-:Y:S02]  /*17c0*/  IMAD.U32 R5, RZ, RZ, UR4 ;  /* 0x00000004ff057e24 */ /* 0x003fe4000f8e00ff */
[----:B------:R-:W-:Y:S01]  /*17d0*/  IMAD.MOV.U32 R21, RZ, RZ, 0x0 ;  /* 0x00000000ff157424 */ /* 0x000fe200078e00ff */
[----:B---34-:R-:W-:-:S07]  /*17e0*/  MOV R12, UR5 ;  /* 0x00000005000c7c02 */ /* 0x018fce0008000f00 */
[----:B------:R-:W-:Y:S05]  /*17f0*/  CALL.REL.NOINC `($topological_camera_trigger$contiguous) ;  /* 0x00000020005c7944 */ /* 0x000fea0003c00000 */
[----:B------:R-:W0:Y:S02]  /*1800*/  LDCU UR4, c[0x0][0x2f8] ;  /* 0x00005f00ff0477ac */ /* 0x000e240008000800 */
[----:B0-----:R-:W-:Y:S01]  /*1810*/  VIADD R0, R23, -UR4 ;  /* 0x8000000417007c36 */ /* 0x001fe20008000000 */
[----:B------:R-:W0:Y:S05]  /*1820*/  LDCU UR4, c[0x0][0x388] ;  /* 0x00007100ff0477ac */ /* 0x000e2a0008000800 */
[----:B------:R-:W0:Y:S01]  /*1830*/  LDL R0, [R0] ;  /* 0x0000000000007983 */ /* 0x000e220000100800 */
[----:B------:R-:W-:Y:S01]  /*1840*/  HFMA2 R7, -RZ, RZ, 1.875, 0 ;  /* 0x3f800000ff077431 */ /* 0x000fe200000001ff */
[----:B0-----:R-:W-:-:S13]  /*1850*/  ISETP.GE.AND P0, PT, R0, UR4, PT ;  /* 0x0000000400007c0c */ /* 0x001fda000bf06270 */
[----:B------:R-:W-:Y:S05]  /*1860*/  @P0 BREAK.RELIABLE B6 ;  /* 0x0000000000060942 */ /* 0x000fea0003800100 */
[----:B------:R-:W-:Y:S05]  /*1870*/  @P0 BRA `(.L_x_53) ;  /* 0x0000000000d40947 */ /* 0x000fea0003800000 */
[----:B------:R-:W-:Y:S01]  /*1880*/  ISETP.GE.U32.AND P6, PT, R16, 0x4, PT ;  /* 0x000000041000780c */ /* 0x000fe20003fc6070 */
[----:B------:R-:W-:-:S12]  /*1890*/  IMAD.MOV.U32 R0, RZ, RZ, RZ ;  /* 0x000000ffff007224 */ /* 0x000fd800078e00ff */
[----:B------:R-:W-:Y:S05]  /*18a0*/  @!P6 BRA `(.L_x_54) ;  /* 0x000000000064e947 */ /* 0x000fea0003800000 */
[----:B------:R-:W-:Y:S01]  /*18b0*/  BSSY.RECONVERGENT B0, `(.L_x_55) ;  /* 0x0000017000007945 */ /* 0x000fe20003800200 */
[----:B------:R-:W-:-:S07]  /*18c0*/  IMAD.MOV.U32 R0, RZ, RZ, RZ ;  /* 0x000000ffff007224 */ /* 0x000fce00078e00ff */
.L_x_56:
[----:B------:R-:W-:-:S05]  /*18d0*/  LEA R3, R0, R19, 0x2 ;  /* 0x0000001300037211 */ /* 0x000fca00078e10ff */
[----:B------:R-:W2:Y:S01]  /*18e0*/  LDL R4, [R3] ;  /* 0x0000000003047983 */ /* 0x000ea20000100800 */
[----:B------:R-:W-:Y:S02]  /*18f0*/  IMAD.MOV.U32 R5, RZ, RZ, 0x1 ;  /* 0x00000001ff057424 */ /* 0x000fe400078e00ff */
[----:B------:R-:W-:Y:S01]  /*1900*/  IMAD.IADD R6, R1, 0x1, R0 ;  /* 0x0000000101067824 */ /* 0x000fe200078e0200 */
[----:B--2---:R-:W-:-:S13]  /*1910*/  ISETP.GE.AND P0, PT, R4, 0x1, PT ;  /* 0x000000010400780c */ /* 0x004fda0003f06270 */
[----:B------:R0:W-:Y:S04]  /*1920*/  @P0 STL.U8 [R6], R5 ;  /* 0x0000000506000387 */ /* 0x0001e80000100000 */
[----:B------:R-:W2:Y:S01]  /*1930*/  LDL R4, [R3+0x4] ;  /* 0x0000040003047983 */ /* 0x000ea20000100800 */
[----:B------:R-:W-:Y:S02]  /*1940*/  MOV R7, 0x1 ;  /* 0x0000000100077802 */ /* 0x000fe40000000f00 */
[----:B--2---:R-:W-:-:S13]  /*1950*/  ISETP.GE.AND P0, PT, R4, 0x1, PT ;  /* 0x000000010400780c */ /* 0x004fda0003f06270 */
[----:B------:R0:W-:Y:S04]  /*1960*/  @P0 STL.U8 [R6+0x1], R7 ;  /* 0x0000010706000387 */ /* 0x0001e80000100000 */
[----:B------:R-:W2:Y:S01]  /*1970*/  LDL R4, [R3+0x8] ;  /* 0x0000080003047983 */ /* 0x000ea20000100800 */
[----:B------:R-:W-:Y:S01]  /*1980*/  IMAD.MOV.U32 R8, RZ, RZ, 0x1 ;  /* 0x00000001ff087424 */ /* 0x000fe200078e00ff */
[----:B--2---:R-:W-:-:S13]  /*1990*/  ISETP.GE.AND P0, PT, R4, 0x1, PT ;  /* 0x000000010400780c */ /* 0x004fda0003f06270 */
[----:B------:R0:W-:Y:S04]  /*19a0*/  @P0 STL.U8 [R6+0x2], R8 ;  /* 0x0000020806000387 */ /* 0x0001e80000100000 */
[----:B------:R-:W2:Y:S01]  /*19b0*/  LDL R4, [R3+0xc] ;  /* 0x00000c0003047983 */ /* 0x000ea20000100800 */
[----:B------:R-:W-:Y:S02]  /*19c0*/  IADD3 R0, PT, PT, R0, 0x4, RZ ;  /* 0x0000000400007810 */ /* 0x000fe40007ffe0ff */
[----:B--2---:R-:W-:Y:S01]  /*19d0*/  ISETP.GE.AND P0, PT, R4, 0x1, PT ;  /* 0x000000010400780c */ /* 0x004fe20003f06270 */
[----:B------:R-:W-:-:S12]  /*19e0*/  IMAD.MOV.U32 R4, RZ, RZ, 0x1 ;  /* 0x00000001ff047424 */ /* 0x000fd800078e00ff */
[----:B------:R0:W-:Y:S01]  /*19f0*/  @P0 STL.U8 [R6+0x3], R4 ;  /* 0x0000030406000387 */ /* 0x0001e20000100000 */
[----:B------:R-:W-:-:S13]  /*1a00*/  ISETP.NE.AND P0, PT, R0, R30, PT ;  /* 0x0000001e0000720c */ /* 0x000fda0003f05270 */
[----:B0-----:R-:W-:Y:S05]  /*1a10*/  @P0 BRA `(.L_x_56) ;  /* 0xfffffffc00ac0947 */ /* 0x001fea000383ffff */
[----:B------:R-:W-:Y:S05]  /*1a20*/  BSYNC.RECONVERGENT B0 ;  /* 0x0000000000007941 */ /* 0x000fea0003800200 */
.L_x_55:
[----:B------:R-:W-:-:S07]  /*1a30*/  IMAD.MOV.U32 R0, RZ, RZ, R30 ;  /* 0x000000ffff007224 */ /* 0x000fce00078e001e */
.L_x_54:
[----:B------:R-:W0:Y:S01]  /*1a40*/  LDCU UR4, c[0x0][0x3ac] ;  /* 0x00007580ff0477ac */ /* 0x000e220008000800 */
[----:B------:R-:W-:Y:S01]  /*1a50*/  BSSY.RECONVERGENT B0, `(.L_x_49) ;  /* 0x000000e000007945 */ /* 0x000fe20003800200 */
[----:B0-----:R-:W-:-:S04]  /*1a60*/  UIMAD UR4, UR4, UR4, URZ ;  /* 0x00000004040472a4 */ /* 0x001fc8000f8e02ff */
[----:B------:R-:W-:-:S04]  /*1a70*/  UISETP.LT.U32.AND UP0, UPT, UR4, 0x1, UPT ;  /* 0x000000010400788c */ /* 0x000fc8000bf01070 */
[----:B------:R-:W-:-:S04]  /*1a80*/  USEL UR4, UR4, 0x1, !UP0 ;  /* 0x0000000104047887 */ /* 0x000fc8000c000000 */
[----:B------:R-:W-:-:S04]  /*1a90*/  ULOP3.LUT UR4, UR4, 0x1, URZ, 0xc0, !UPT ;  /* 0x0000000104047892 */ /* 0x000fc8000f8ec0ff */
[----:B------:R-:W-:-:S06]  /*1aa0*/  UISETP.NE.AND UP0, UPT, UR4, URZ, UPT ;  /* 0x000000ff0400728c */ /* 0x000fcc000bf05270 */
[----:B------:R-:W-:-:S13]  /*1ab0*/  PLOP3.LUT P1, PT, PT, PT, UP0, 0x80, 0x8 ;  /* 0x000000000008781c */ /* 0x000fda0003f2f008 */
[----:B------:R-:W-:Y:S05]  /*1ac0*/  @!P1 BRA `(.L_x_57) ;  /* 0x0000000000189947 */ /* 0x000fea0003800000 */
[----:B------:R-:W-:-:S06]  /*1ad0*/  IMAD.U32 R3, R0, 0x4, R1 ;  /* 0x0000000400037824 */ /* 0x000fcc00078e0001 */
[----:B------:R-:W2:Y:S01]  /*1ae0*/  LDL R3, [R3+0x80] ;  /* 0x0000800003037983 */ /* 0x000ea20000100800 */
[----:B------:R-:W-:Y:S01]  /*1af0*/  HFMA2 R4, -RZ, RZ, 0, 5.9604644775390625e-08 ;  /* 0x00000001ff047431 */ /* 0x000fe200000001ff */
[----:B--2---:R-:W-:-:S13]  /*1b00*/  ISETP.GE.AND P0, PT, R3, 0x1, PT ;  /* 0x000000010300780c */ /* 0x004fda0003f06270 */
[----:B------:R-:W-:-:S05]  /*1b10*/  @P0 IMAD.IADD R0, R1, 0x1, R0 ;  /* 0x0000000101000824 */ /* 0x000fca00078e0200 */
[----:B------:R0:W-:Y:S02]  /*1b20*/  @P0 STL.U8 [R0], R4 ;  /* 0x0000000400000387 */ /* 0x0001e40000100000 */
.L_x_57:
[----:B------:R-:W-:Y:S05]  /*1b30*/  BSYNC.RECONVERGENT B0 ;  /* 0x0000000000007941 */ /* 0x000fea0003800200 */
.L_x_49:
[----:B------:R-:W-:Y:S05]  /*1b40*/  BSYNC.RELIABLE B6 ;  /* 0x0000000000067941 */ /* 0x000fea0003800100 */
.L_x_48:
[----:B------:R-:W1:Y:S01]  /*1b50*/  LDCU UR4, c[0x0][0x3ac] ;  /* 0x00007580ff0477ac */ /* 0x000e620008000800 */
[----:B------:R-:W-:Y:S01]  /*1b60*/  VIADD R37, R37, 0x1 ;  /* 0x0000000125257836 */ /* 0x000fe20000000000 */
[----:B-1----:R-:W-:-:S04]  /*1b70*/  UIMAD UR4, UR4, UR4, URZ ;  /* 0x00000004040472a4 */ /* 0x002fc8000f8e02ff */
[----:B------:R-:W-:-:S04]  /*1b80*/  UISETP.LT.U32.AND UP0, UPT, UR4, 0x1, UPT ;  /* 0x000000010400788c */ /* 0x000fc8000bf01070 */
[----:B------:R-:W-:-:S06]  /*1b90*/  USEL UR4, UR4, 0x1, !UP0 ;  /* 0x0000000104047887 */ /* 0x000fcc000c000000 */
[----:B------:R-:W-:-:S13]  /*1ba0*/  ISETP.NE.AND P0, PT, R37, UR4, PT ;  /* 0x0000000425007c0c */ /* 0x000fda000bf05270 */
[----:B------:R-:W-:Y:S05]  /*1bb0*/  @P0 BRA `(.L_x_58) ;  /* 0xfffffff800240947 */ /* 0x000fea000383ffff */
[----:B------:R-:W-:-:S07]  /*1bc0*/  MOV R7, RZ ;  /* 0x000000ff00077202 */ /* 0x000fce0000000f00 */
.L_x_53:
[----:B------:R-:W-:Y:S05]  /*1bd0*/  BSYNC.RECONVERGENT B7 ;  /* 0x0000000000077941 */ /* 0x000fea0003800200 */
.L_x_47:
[----:B------:R-:W1:Y:S01]  /*1be0*/  LDCU UR4, c[0x0][0x3a8] ;  /* 0x00007500ff0477ac */ /* 0x000e620008000800 */
[----:B0-----:R-:W0:Y:S01]  /*1bf0*/  LDC.64 R4, c[0x0][0x390] ;  /* 0x0000e400ff047b82 */ /* 0x001e220000000a00 */
[----:B-1----:R-:W-:-:S04]  /*1c00*/  IMAD.U32 R3, RZ, RZ, UR4 ;  /* 0x00000004ff037e24 */ /* 0x002fc8000f8e00ff */
[----:B------:R-:W-:Y:S02]  /*1c10*/  IMAD R9, R38, R3, R36 ;  /* 0x0000000326097224 */ /* 0x000fe400078e0224 */
[----:B------:R-:W-:Y:S02]  /*1c20*/  VIADD R36, R36, 0x1 ;  /* 0x0000000124247836 */ /* 0x000fe40000000000 */
[----:B0-----:R-:W-:-:S03]  /*1c30*/  IMAD.WIDE R4, R9, 0x4, R4 ;  /* 0x0000000409047825 */ /* 0x001fc600078e0204 */
[----:B------:R-:W-:Y:S02]  /*1c40*/  ISETP.NE.AND P0, PT, R36, R17, PT ;  /* 0x000000112400720c */ /* 0x000fe40003f05270 */
[----:B------:R0:W-:Y:S11]  /*1c50*/  STG.E desc[UR36][R4.64], R7 ;  /* 0x0000000704007986 */ /* 0x0001f6000c101924 */
[----:B------:R-:W-:Y:S05]  /*1c60*/  @P0 BRA `(.L_x_59) ;  /* 0xffffffe800f40947 */ /* 0x000fea000383ffff */
.L_x_32:
[----:B------:R-:W-:Y:S05]  /*1c70*/  BSYNC.RECONVERGENT B8 ;  /* 0x0000000000087941 */ /* 0x000fea0003800200 */
.L_x_31:
[----:B------:R-:W-:Y:S05]  /*1c80*/  WARPSYNC.ALL ;  /* 0x0000000000007948 */ /* 0x000fea0003800000 */
[----:B------:R-:W4:Y:S01]  /*1c90*/  S2R R0, SR_TID.Y ;  /* 0x0000000000007919 */ /* 0x000f220000002200 */
[----:B------:R-:W-:Y:S01]  /*1ca0*/  BSSY.RECONVERGENT B0, `(.L_x_60) ;  /* 0x000001c000007945 */ /* 0x000fe20003800200 */
[----:B------:R-:W4:Y:S01]  /*1cb0*/  S2R R13, SR_TID.Z ;  /* 0x00000000000d7919 */ /* 0x000f220000002300 */
[----:B------:R-:W5:Y:S01]  /*1cc0*/  S2R R11, SR_TID.X ;  /* 0x00000000000b7919 */ /* 0x000f620000002100 */
[----:B------:R-:W-:Y:S01]  /*1cd0*/  BAR.SYNC.DEFER_BLOCKING 0x0 ;  /* 0x0000000000007b1d */ /* 0x000fe20000010000 */
[----:B----4-:R-:W-:-:S04]  /*1ce0*/  IMAD R2, R13, UR38, R0 ;  /* 0x000000260d027c24 */ /* 0x010fc8000f8e0200 */
[----:B-----5:R-:W-:-:S05]  /*1cf0*/  IMAD R8, R2, R28, R11 ;  /* 0x0000001c02087224 */ /* 0x020fca00078e020b */
[----:B------:R-:W-:-:S13]  /*1d00*/  ISETP.NE.AND P0, PT, R8, RZ, PT ;  /* 0x000000ff0800720c */ /* 0x000fda0003f05270 */
[----:B------:R-:W-:Y:S05]  /*1d10*/  @P0 BRA `(.L_x_61) ;  /* 0x0000000000500947 */ /* 0x000fea0003800000 */
[----:B0123--:R-:W0:Y:S01]  /*1d20*/  LDC.64 R4, c[0x0][0x398] ;  /* 0x0000e600ff047b82 */ /* 0x00fe220000000a00 */
[----:B------:R-:W-:Y:S02]  /*1d30*/  MOV R7, 0xffffffff ;  /* 0xffffffff00077802 */ /* 0x000fe40000000f00 */
[----:B------:R-:W-:Y:S01]  /*1d40*/  ISETP.GE.AND P0, PT, R3, 0x1, PT ;  /* 0x000000010300780c */ /* 0x000fe20003f06270 */
[----:B0-----:R-:W-:-:S05]  /*1d50*/  IMAD.WIDE.U32 R4, R38, 0x4, R4 ;  /* 0x0000000426047825 */ /* 0x001fca00078e0004 */
[----:B------:R4:W-:Y:S07]  /*1d60*/  STG.E desc[UR36][R4.64], R7 ;  /* 0x0000000704007986 */ /* 0x0009ee000c101924 */
[----:B------:R-:W-:Y:S05]  /*1d70*/  @!P0 BRA `(.L_x_61) ;  /* 0x0000000000388947 */ /* 0x000fea0003800000 */
[----:B----4-:R-:W0:Y:S01]  /*1d80*/  LDC.64 R6, c[0x0][0x390] ;  /* 0x0000e400ff067b82 */ /* 0x010e220000000a00 */
[----:B------:R-:W-:Y:S01]  /*1d90*/  IMAD.MOV.U32 R9, RZ, RZ, RZ ;  /* 0x000000ffff097224 */ /* 0x000fe200078e00ff */
[----:B------:R-:W1:Y:S01]  /*1da0*/  LDCU UR4, c[0x0][0x3a8] ;  /* 0x00007500ff0477ac */ /* 0x000e620008000800 */
[----:B------:R-:W-:-:S05]  /*1db0*/  NOP ;  /* 0x0000000000007918 */ /* 0x000fca0000000000 */
.L_x_63:
[----:B-1----:R-:W-:-:S04]  /*1dc0*/  IMAD R3, R38, UR4, R9 ;  /* 0x0000000426037c24 */ /* 0x002fc8000f8e0209 */
[----:B0-----:R-:W-:-:S06]  /*1dd0*/  IMAD.WIDE.U32 R2, R3, 0x4, R6 ;  /* 0x0000000403027825 */ /* 0x001fcc00078e0006 */
[----:B------:R-:W2:Y:S02]  /*1de0*/  LDG.E R2, desc[UR36][R2.64] ;  /* 0x0000002402027981 */ /* 0x000ea4000c1e1900 */
[----:B--2---:R-:W-:-:S13]  /*1df0*/  FSETP.GT.AND P0, PT, R2, 0.5, PT ;  /* 0x3f0000000200780b */ /* 0x004fda0003f04000 */
[----:B------:R-:W-:Y:S05]  /*1e00*/  @P0 BRA `(.L_x_62) ;  /* 0x0000000000100947 */ /* 0x000fea0003800000 */
[----:B------:R-:W-:-:S05]  /*1e10*/  VIADD R9, R9, 0x1 ;  /* 0x0000000109097836 */ /* 0x000fca0000000000 */
[----:B------:R-:W-:-:S13]  /*1e20*/  ISETP.NE.AND P0, PT, R9, UR4, PT ;  /* 0x0000000409007c0c */ /* 0x000fda000bf05270 */
[----:B------:R-:W-:Y:S05]  /*1e30*/  @P0 BRA `(.L_x_63) ;  /* 0xfffffffc00e00947 */ /* 0x000fea000383ffff */
[----:B------:R-:W-:Y:S05]  /*1e40*/  BRA `(.L_x_61) ;  /* 0x0000000000047947 */ /* 0x000fea0003800000 */
.L_x_62:
[----:B------:R0:W-:Y:S02]  /*1e50*/  STG.E desc[UR36][R4.64], R9 ;  /* 0x0000000904007986 */ /* 0x0001e4000c101924 */
.L_x_61:
[----:B------:R-:W-:Y:S05]  /*1e60*/  BSYNC.RECONVERGENT B0 ;  /* 0x0000000000007941 */ /* 0x000fea0003800200 */
.L_x_60:
[----:B------:R-:W-:-:S06]  /*1e70*/  RPCMOV.32 Rpc.LO, R2 ;  /* 0x0000000200007352 */ /* 0x000fcc0000000000 */
[----:B------:R-:W-:-:S05]  /*1e80*/  CS2R.32 R2, SR_CgaSize ;  /* 0x0000000000027805 */ /* 0x000fca0000008a00 */
[----:B------:R-:W-:-:S05]  /*1e90*/  IMAD R2, R2, -0xa0, RZ ;  /* 0xffffff6002027824 */ /* 0x000fca00078e02ff */
[----:B------:R-:W-:Y:S02]  /*1ea0*/  R2UR UR18, R2 ;  /* 0x00000000021272ca */ /* 0x000fe400000e0000 */
[----:B------:R-:W-:-:S12]  /*1eb0*/  RPCMOV.32 R2, Rpc.LO ;  /* 0x0000000000027353 */ /* 0x000fd80000000000 */
[----:B------:R-:W5:Y:S01]  /*1ec0*/  LDCU UR18, c[0x0][UR18+0x258] ;  /* 0x00004b00121277ac */ /* 0x000f620008000800 */
[----:B------:R-:W-:-:S06]  /*1ed0*/  RPCMOV.32 Rpc.LO, R2 ;  /* 0x0000000200007352 */ /* 0x000fcc0000000000 */
[----:B------:R-:W-:-:S05]  /*1ee0*/  CS2R.32 R2, SR_CgaSize ;  /* 0x0000000000027805 */ /* 0x000fca0000008a00 */
[----:B------:R-:W-:-:S05]  /*1ef0*/  IMAD R2, R2, -0xa0, RZ ;  /* 0xffffff6002027824 */ /* 0x000fca00078e02ff */
[----:B------:R-:W-:Y:S02]  /*1f00*/  R2UR UR19, R2 ;  /* 0x00000000021372ca */ /* 0x000fe400000e0000 */
[----:B------:R-:W-:-:S12]  /*1f10*/  RPCMOV.32 R2, Rpc.LO ;  /* 0x0000000000027353 */ /* 0x000fd80000000000 */
[----:B------:R-:W1:Y:S01]  /*1f20*/  LDCU UR19, c[0x0][UR19+0x254] ;  /* 0x00004a80131377ac */ /* 0x000e620008000800 */
[----:B-----5:R-:W-:-:S04]  /*1f30*/  UISETP.NE.U32.AND UP0, UPT, UR18, URZ, UPT ;  /* 0x000000ff1200728c */ /* 0x020fc8000bf05070 */
[----:B-1----:R-:W-:-:S09]  /*1f40*/  UISETP.NE.AND.EX UP0, UPT, UR19, URZ, UPT, UP0 ;  /* 0x000000ff1300728c */ /* 0x002fd2000bf05300 */
[----:B------:R-:W-:Y:S05]  /*1f50*/  BRA.U UP0, `(.L_x_64) ;  /* 0x0000000100047547 */ /* 0x000fea000b800000 */
[----:B------:R-:W-:Y:S05]  /*1f60*/  BPT.TRAP 0x1 ;  /* 0x000000040000795c */ /* 0x000fea0000300000 */
.L_x_64:
[----:B------:R-:W-:Y:S01]  /*1f70*/  IADD3 R0, PT, PT, R11, R0, RZ ;  /* 0x000000000b007210 */ /* 0x000fe20007ffe0ff */
[----:B------:R-:W-:Y:S03]  /*1f80*/  BAR.SYNC.DEFER_BLOCKING 0x0 ;  /* 0x0000000000007b1d */ /* 0x000fe60000010000 */
[----:B------:R-:W-:-:S03]  /*1f90*/  LOP3.LUT P0, RZ, R0, R13, RZ, 0xfc, !PT ;  /* 0x0000000d00ff7212 */ /* 0x000fc6000780fcff */
[----:B------:R-:W-:Y:S10]  /*1fa0*/  BSSY B0, `(.L_x_65) ;  /* 0x0000026000007945 */ /* 0x000ff40003800000 */
[----:B------:R-:W-:Y:S05]  /*1fb0*/  @P0 BRA `(.L_x_66) ;  /* 0x0000000000900947 */ /* 0x000fea0003800000 */
[----:B------:R-:W1:Y:S01]  /*1fc0*/  S2R R3, SR_CTAID.Y ;  /* 0x0000000000037919 */ /* 0x000e620000002600 */
[----:B------:R-:W5:Y:S01]  /*1fd0*/  LDCU UR4, c[0x0][0x370] ;  /* 0x00006e00ff0477ac */ /* 0x000f620008000800 */
[----:B------:R-:W1:Y:S01]  /*1fe0*/  S2R R2, SR_CTAID.Z ;  /* 0x0000000000027919 */ /* 0x000e620000002700 */
[----:B------:R-:W5:Y:S01]  /*1ff0*/  LDCU UR5, c[0x0][0x374] ;  /* 0x00006e80ff0577ac */ /* 0x000f620008000800 */
[----:B0-234-:R-:W0:Y:S01]  /*2000*/  S2R R5, SR_LANEID ;  /* 0x0000000000057919 */ /* 0x01de220000000000 */
[----:B------:R-:W2:Y:S01]  /*2010*/  LDCU UR6, c[0x0][0x378] ;  /* 0x00006f00ff0677ac */ /* 0x000ea20008000800 */
[----:B------:R-:W-:Y:S02]  /*2020*/  VOTEU.ANY UR7, UPT, PT ;  /* 0x0000000000077886 */ /* 0x000fe400038e0100 */
[----:B------:R-:W0:Y:S01]  /*2030*/  FLO.U32 R4, UR7 ;  /* 0x0000000700047d00 */ /* 0x000e2200080e0000 */
[----:B-----5:R-:W-:-:S04]  /*2040*/  UIADD3 UR4, UPT, UPT, URZ, -UR4, URZ ;  /* 0x80000004ff047290 */ /* 0x020fc8000fffe0ff */
[----:B------:R-:W-:-:S04]  /*2050*/  UIMAD UR4, UR4, UR5, URZ ;  /* 0x00000005040472a4 */ /* 0x000fc8000f8e02ff */
[----:B--2---:R-:W-:Y:S01]  /*2060*/  UIMAD UR4, UR6, UR4, -0x7fffffff ;  /* 0x80000001060474a4 */ /* 0x004fe2000f8e0204 */
[----:B-1----:R-:W-:Y:S02]  /*2070*/  IMAD.IADD R0, R38, 0x1, R3 ;  /* 0x0000000126007824 */ /* 0x002fe400078e0203 */
[----:B------:R-:W-:Y:S01]  /*2080*/  IMAD.MOV R3, RZ, RZ, -R2 ;  /* 0x000000ffff037224 */ /* 0x000fe200078e0a02 */
[----:B------:R-:W-:Y:S02]  /*2090*/  MOV R2, UR18 ;  /* 0x0000001200027c02 */ /* 0x000fe40008000f00 */
[----:B0-----:R-:W-:Y:S02]  /*20a0*/  ISETP.EQ.U32.AND P0, PT, R4, R5, PT ;  /* 0x000000050400720c */ /* 0x001fe40003f02070 */
[----:B------:R-:W-:Y:S01]  /*20b0*/  ISETP.NE.AND P1, PT, R0, R3, PT ;  /* 0x000000030000720c */ /* 0x000fe20003f25270 */
[----:B------:R-:W-:Y:S01]  /*20c0*/  IMAD.U32 R3, RZ, RZ, UR19 ;  /* 0x00000013ff037e24 */ /* 0x000fe2000f8e00ff */
[----:B------:R-:W0:Y:S11]  /*20d0*/  POPC R0, UR7 ;  /* 0x0000000700007d09 */ /* 0x000e360008000000 */
[----:B------:R-:W-:Y:S01]  /*20e0*/  VOTEU.ANY UP0, P1 ;  /* 0x0000000000ff7886 */ /* 0x000fe20000800100 */
[----:B------:R-:W-:-:S06]  /*20f0*/  USEL UR4, UR4, 0x1, !UP0 ;  /* 0x0000000104047887 */ /* 0x000fcc000c000000 */
[----:B0-----:R-:W-:Y:S01]  /*2100*/  IMAD R5, R0, UR4, RZ ;  /* 0x0000000400057c24 */ /* 0x001fe2000f8e02ff */
[----:B------:R-:W-:Y:S06]  /*2110*/  @P0 MEMBAR.ALL.GPU ;  /* 0x0000000000000992 */ /* 0x000fec000000a000 */
[----:B------:R-:W-:-:S00]  /*2120*/  @P0 ERRBAR ;  /* 0x00000000000009ab */ /* 0x000fc00000000000 */
[----:B------:R-:W-:Y:S06]  /*2130*/  @P0 CGAERRBAR ;  /* 0x00000000000005ab */ /* 0x000fec0000000000 */
[----:B------:R-:W2:Y:S01]  /*2140*/  @P0 ATOM.E.ADD.STRONG.GPU PT, R5, desc[UR36][R2.64+0x4], R5 ;  /* 0x800004050205098a */ /* 0x000ea200081ef124 */
[----:B------:R-:W0:Y:S02]  /*2150*/  S2R R6, SR_LTMASK ;  /* 0x0000000000067919 */ /* 0x000e240000003900 */
[----:B0-----:R-:W-:-:S04]  /*2160*/  LOP3.LUT R6, R6, UR7, RZ, 0xc0, !PT ;  /* 0x0000000706067c12 */ /* 0x001fc8000f8ec0ff */
[----:B------:R-:W0:Y:S01]  /*2170*/  POPC R7, R6 ;  /* 0x0000000600077309 */ /* 0x000e220000000000 */
[----:B--2---:R-:W0:Y:S02]  /*2180*/  SHFL.IDX PT, R0, R5, R4, 0x1f ;  /* 0x00001f0405007589 */ /* 0x004e2400000e0000 */
[----:B0-----:R-:W-:-:S07]  /*2190*/  IMAD R0, R7, UR4, R0 ;  /* 0x0000000407007c24 */ /* 0x001fce000f8e0200 */
.L_x_67:
[----:B------:R-:W2:Y:S04]  /*21a0*/  LD.E.STRONG.GPU R5, desc[UR36][R2.64+0x4] ;  /* 0x0000042402057980 */ /* 0x000ea8000c10f900 */
[----:B--2---:R-:W-:Y:S01]  /*21b0*/  CCTL.IVALL ;  /* 0x00000000ff00798f */ /* 0x004fe20002000000 */
[----:B------:R-:W-:Y:S05]  /*21c0*/  YIELD ;  /* 0x0000000000007946 */ /* 0x000fea0003800000 */
[----:B------:R-:W-:-:S04]  /*21d0*/  LOP3.LUT R5, R5, R0, RZ, 0x3c, !PT ;  /* 0x0000000005057212 */ /* 0x000fc800078e3cff */
[----:B------:R-:W-:-:S13]  /*21e0*/  ISETP.GT.AND P0, PT, R5, -0x1, PT ;  /* 0xffffffff0500780c */ /* 0x000fda0003f04270 */
[----:B------:R-:W-:Y:S05]  /*21f0*/  @P0 BRA `(.L_x_67) ;  /* 0xfffffffc00e80947 */ /* 0x000fea000383ffff */
.L_x_66:
[----:B------:R-:W-:Y:S05]  /*2200*/  BSYNC B0 ;  /* 0x0000000000007941 */ /* 0x000fea0003800000 */
.L_x_65:
[----:B------:R-:W-:-:S03]  /*2210*/  UMOV UR4, 0xffffffff ;  /* 0xffffffff00047882 */ /* 0x000fc60000000000 */
[----:B------:R-:W-:Y:S05]  /*2220*/  BRA.DIV UR4, `(.L_x_68) ;  /* 0x0000001604a07947 */ /* 0x000fea000b800000 */
[----:B------:R-:W-:Y:S06]  /*2230*/  BAR.SYNC.DEFER_BLOCKING 0x0 ;  /* 0x0000000000007b1d */ /* 0x000fec0000010000 */
.L_x_76:
[----:B------:R-:W1:Y:S01]  /*2240*/  S2UR UR6, SR_CTAID.Z ;  /* 0x00000000000679c3 */ /* 0x000e620000002700 */
[----:B------:R-:W-:Y:S02]  /*2250*/  IMAD.MOV.U32 R39, RZ, RZ, RZ ;  /* 0x000000ffff277224 */ /* 0x000fe400078e00ff */
[----:B------:R-:W-:-:S05]  /*2260*/  IMAD R28, R28, UR38, RZ ;  /* 0x000000261c1c7c24 */ /* 0x000fca000f8e02ff */
[----:B------:R-:W5:Y:S08]  /*2270*/  S2UR UR5, SR_CTAID.Y ;  /* 0x00000000000579c3 */ /* 0x000f700000002600 */
[----:B------:R-:W0:Y:S01]  /*2280*/  LDC R3, c[0x0][0x370] ;  /* 0x0000dc00ff037b82 */ /* 0x000e220000000800 */
[----:B------:R-:W1:Y:S02]  /*2290*/  LDCU UR4, c[0x0][0x374] ;  /* 0x00006e80ff0477ac */ /* 0x000e640008000800 */
[----:B-1----:R-:W-:Y:S01]  /*22a0*/  UIMAD UR4, UR6, UR4, URZ ;  /* 0x00000004060472a4 */ /* 0x002fe2000f8e02ff */
[----:B------:R-:W1:Y:S03]  /*22b0*/  LDCU UR6, c[0x0][0x368] ;  /* 0x00006d00ff0677ac */ /* 0x000e660008000800 */
[----:B-----5:R-:W-:-:S04]  /*22c0*/  UIADD3 UR4, UP0, UPT, UR4, UR5, URZ ;  /* 0x0000000504047290 */ /* 0x020fc8000ff1e0ff */
[----:B------:R-:W-:Y:S02]  /*22d0*/  UIADD3.X UR5, UPT, UPT, URZ, URZ, URZ, UP0, !UPT ;  /* 0x000000ffff057290 */ /* 0x000fe400087fe4ff */
[----:B0-----:R-:W-:-:S04]  /*22e0*/  IMAD.WIDE.U32 R38, R3, UR4, R38 ;  /* 0x0000000403267c25 */ /* 0x001fc8000f8e0026 */
[----:B--234-:R-:W-:Y:S02]  /*22f0*/  IMAD R5, R3, UR5, RZ ;  /* 0x0000000503057c24 */ /* 0x01cfe4000f8e02ff */
[----:B-1----:R-:W-:-:S03]  /*2300*/  IMAD R3, R28, UR6, RZ ;  /* 0x000000061c037c24 */ /* 0x002fc6000f8e02ff */
[----:B------:R-:W-:Y:S02]  /*2310*/  IADD3 R0, PT, PT, R39, R5, RZ ;  /* 0x0000000527007210 */ /* 0x000fe40007ffe0ff */
[----:B------:R-:W-:Y:S01]  /*2320*/  IADD3 R5, P0, PT, RZ, -R8, RZ ;  /* 0x80000008ff057210 */ /* 0x000fe20007f1e0ff */
[----:B------:R-:W-:-:S04]  /*2330*/  IMAD.WIDE.U32 R38, R38, R3, RZ ;  /* 0x0000000326267225 */ /* 0x000fc800078e00ff */
[----:B------:R-:W-:Y:S02]  /*2340*/  IMAD R3, R0, R3, RZ ;  /* 0x0000000300037224 */ /* 0x000fe400078e02ff */
[----:B------:R-:W-:Y:S01]  /*2350*/  IMAD.X R7, RZ, RZ, -0x1, P0 ;  /* 0xffffffffff077424 */ /* 0x000fe200000e06ff */
[----:B------:R-:W-:Y:S01]  /*2360*/  ISETP.NE.U32.AND P0, PT, R38, R5, PT ;  /* 0x000000052600720c */ /* 0x000fe20003f05070 */
[----:B------:R-:W-:-:S05]  /*2370*/  IMAD.IADD R38, R39, 0x1, R3 ;  /* 0x0000000127267824 */ /* 0x000fca00078e0203 */
[----:B------:R-:W-:-:S13]  /*2380*/  ISETP.NE.AND.EX P0, PT, R38, R7, PT, P0 ;  /* 0x000000072600720c */ /* 0x000fda0003f05300 */
[----:B------:R-:W-:Y:S05]  /*2390*/  @P0 EXIT ;  /* 0x000000000000094d */ /* 0x000fea0003800000 */
[----:B------:R-:W0:Y:S01]  /*23a0*/  LDCU.64 UR4, c[0x0][0x3b8] ;  /* 0x00007700ff0477ac */ /* 0x000e220008000a00 */
[----:B------:R-:W1:Y:S01]  /*23b0*/  LDC R2, c[0x0][0x3b0] ;  /* 0x0000ec00ff027b82 */ /* 0x000e620000000800 */
[----:B------:R-:W-:Y:S01]  /*23c0*/  IMAD.MOV.U32 R6, RZ, RZ, RZ ;  /* 0x000000ffff067224 */ /* 0x000fe200078e00ff */
[----:B------:R-:W-:Y:S01]  /*23d0*/  MOV R9, 0x7fffffff ;  /* 0x7fffffff00097802 */ /* 0x000fe20000000f00 */
[----:B0-----:R-:W-:Y:S02]  /*23e0*/  UIADD3 UR10, UPT, UPT, UR4, -0x61c88647, URZ ;  /* 0x9e3779b9040a7890 */ /* 0x001fe4000fffe0ff */
[----:B------:R-:W-:Y:S02]  /*23f0*/  UIMAD.WIDE.U32 UR8, UR5, -0x326172a9, URZ ;  /* 0xcd9e8d57050878a5 */ /* 0x000fe4000f8e00ff */
[----:B------:R-:W-:Y:S02]  /*2400*/  UIADD3 UR12, UPT, UPT, UR5, -0x4498517b, URZ ;  /* 0xbb67ae85050c7890 */ /* 0x000fe4000fffe0ff */
[----:B------:R-:W-:Y:S01]  /*2410*/  ULOP3.LUT UR10, UR9, UR10, URZ, 0x3c, !UPT ;  /* 0x0000000a090a7292 */ /* 0x000fe2000f8e3cff */
[----:B-1----:R-:W0:Y:S01]  /*2420*/  I2F.U32.RP R0, R2 ;  /* 0x0000000200007306 */ /* 0x002e220000209000 */
[----:B------:R-:W-:Y:S01]  /*2430*/  UIMAD.WIDE.U32 UR6, UR4, -0x2daee0ad, URZ ;  /* 0xd2511f53040678a5 */ /* 0x000fe2000f8e00ff */
[----:B------:R-:W-:Y:S01]  /*2440*/  ISETP.GE.AND P1, PT, R2, 0x1, PT ;  /* 0x000000010200780c */ /* 0x000fe20003f26270 */
[----:B------:R-:W-:-:S02]  /*2450*/  UIADD3 UR13, UPT, UPT, UR5, 0x76cf5d0a, URZ ;  /* 0x76cf5d0a050d7890 */ /* 0x000fc4000fffe0ff */
[----:B------:R-:W-:Y:S02]  /*2460*/  UIMAD.WIDE.U32 UR10, UR10, -0x2daee0ad, URZ ;  /* 0xd2511f530a0a78a5 */ /* 0x000fe4000f8e00ff */
[----:B------:R-:W-:Y:S02]  /*2470*/  ULOP3.LUT UR7, UR7, UR12, URZ, 0x3c, !UPT ;  /* 0x0000000c07077292 */ /* 0x000fe4000f8e3cff */
[----:B------:R-:W-:Y:S02]  /*2480*/  ULOP3.LUT UR13, UR11, UR13, UR6, 0x96, !UPT ;  /* 0x0000000d0b0d7292 */ /* 0x000fe4000f8e9606 */
[----:B------:R-:W-:Y:S02]  /*2490*/  UIADD3 UR14, UPT, UPT, UR4, 0x3c6ef372, URZ ;  /* 0x3c6ef372040e7890 */ /* 0x000fe4000fffe0ff */
[----:B------:R-:W-:Y:S02]  /*24a0*/  UIMAD.WIDE.U32 UR6, UR7, -0x326172a9, URZ ;  /* 0xcd9e8d57070678a5 */ /* 0x000fe4000f8e00ff */
[----:B------:R-:W-:Y:S01]  /*24b0*/  UIADD3 UR15, UPT, UPT, UR4, -0x255992d5, URZ ;  /* 0xdaa66d2b040f7890 */ /* 0x000fe2000fffe0ff */
[----:B0-----:R-:W0:Y:S01]  /*24c0*/  MUFU.RCP R0, R0 ;  /* 0x0000000000007308 */ /* 0x001e220000001000 */
[----:B------:R-:W-:-:S02]  /*24d0*/  UIMAD.WIDE.U32 UR12, UR13, -0x326172a9, URZ ;  /* 0xcd9e8d570d0c78a5 */ /* 0x000fc4000f8e00ff */
[----:B------:R-:W-:Y:S02]  /*24e0*/  ULOP3.LUT UR7, UR7, UR8, UR14, 0x96, !UPT ;  /* 0x0000000807077292 */ /* 0x000fe4000f8e960e */
[----:B------:R-:W-:Y:S02]  /*24f0*/  ULOP3.LUT UR8, UR13, UR6, UR15, 0x96, !UPT ;  /* 0x000000060d087292 */ /* 0x000fe4000f8e960f */
[----:B------:R-:W-:Y:S02]  /*2500*/  UIADD3 UR16, UPT, UPT, UR5, 0x32370b8f, URZ ;  /* 0x32370b8f05107890 */ /* 0x000fe4000fffe0ff */
[----:B------:R-:W-:Y:S02]  /*2510*/  UIMAD.WIDE.U32 UR6, UR7, -0x2daee0ad, URZ ;  /* 0xd2511f53070678a5 */ /* 0x000fe4000f8e00ff */
[----:B------:R-:W-:Y:S02]  /*2520*/  UIADD3 UR17, UPT, UPT, UR5, -0x126145ec, URZ ;  /* 0xed9eba1405117890 */ /* 0x000fe4000fffe0ff */
[----:B------:R-:W-:-:S02]  /*2530*/  UIMAD.WIDE.U32 UR8, UR8, -0x2daee0ad, URZ ;  /* 0xd2511f53080878a5 */ /* 0x000fc4000f8e00ff */
[----:B------:R-:W-:Y:S02]  /*2540*/  ULOP3.LUT UR7, UR7, UR10, UR16, 0x96, !UPT ;  /* 0x0000000a07077292 */ /* 0x000fe4000f8e9610 */
[----:B------:R-:W-:Y:S01]  /*2550*/  ULOP3.LUT UR10, UR9, UR6, UR17, 0x96, !UPT ;  /* 0x00000006090a7292 */ /* 0x000fe2000f8e9611 */
[----:B0-----:R-:W-:Y:S01]  /*2560*/  IADD3 R0, PT, PT, R0, 0xffffffe, RZ ;  /* 0x0ffffffe00007810 */ /* 0x001fe20007ffe0ff */
[----:B------:R-:W-:Y:S02]  /*2570*/  UIADD3 UR13, UPT, UPT, UR4, 0x78dde6e4, URZ ;  /* 0x78dde6e4040d7890 */ /* 0x000fe4000fffe0ff */
[----:B------:R-:W-:Y:S01]  /*2580*/  UIMAD.WIDE.U32 UR6, UR7, -0x326172a9, URZ ;  /* 0xcd9e8d57070678a5 */ /* 0x000fe2000f8e00ff */
[----:B------:R-:W0:Y:S01]  /*2590*/  F2I.FTZ.U32.TRUNC.NTZ R7, R0 ;  /* 0x0000000000077305 */ /* 0x000e22000021f000 */
[----:B------:R-:W-:Y:S02]  /*25a0*/  UIADD3 UR9, UPT, UPT, UR4, 0x1715609d, URZ ;  /* 0x1715609d04097890 */ /* 0x000fe4000fffe0ff */
[----:B------:R-:W-:-:S02]  /*25b0*/  UIMAD.WIDE.U32 UR10, UR10, -0x326172a9, URZ ;  /* 0xcd9e8d570a0a78a5 */ /* 0x000fc4000f8e00ff */
[----:B------:R-:W-:Y:S02]  /*25c0*/  ULOP3.LUT UR13, UR7, UR12, UR13, 0x96, !UPT ;  /* 0x0000000c070d7292 */ /* 0x000fe4000f8e960d */
[----:B------:R-:W-:Y:S02]  /*25d0*/  ULOP3.LUT UR9, UR11, UR6, UR9, 0x96, !UPT ;  /* 0x000000060b097292 */ /* 0x000fe4000f8e9609 */
[----:B------:R-:W-:Y:S02]  /*25e0*/  UIMAD.WIDE.U32 UR6, UR13, -0x2daee0ad, URZ ;  /* 0xd2511f530d0678a5 */ /* 0x000fe4000f8e00ff */
[----:B------:R-:W-:Y:S02]  /*25f0*/  UIADD3 UR11, UPT, UPT, UR5, 0x646e171e, URZ ;  /* 0x646e171e050b7890 */ /* 0x000fe4000fffe0ff */
[----:B------:R-:W-:Y:S02]  /*2600*/  UIMAD.WIDE.U32 UR12, UR9, -0x2daee0ad, URZ ;  /* 0xd2511f53090c78a5 */ /* 0x000fe4000f8e00ff */
[----:B------:R-:W-:Y:S01]  /*2610*/  UIADD3 UR9, UPT, UPT, UR5, -0x56f99767, URZ ;  /* 0xa906689905097890 */ /* 0x000fe2000fffe0ff */
[----:B0-----:R-:W-:Y:S01]  /*2620*/  IMAD.MOV R3, RZ, RZ, -R7 ;  /* 0x000000ffff037224 */ /* 0x001fe200078e0a07 */
[----:B------:R-:W-:-:S02]  /*2630*/  ULOP3.LUT UR11, UR13, UR6, UR11, 0x96, !UPT ;  /* 0x000000060d0b7292 */ /* 0x000fc4000f8e960b */
[----:B------:R-:W-:Y:S01]  /*2640*/  ULOP3.LUT UR6, UR7, UR8, UR9, 0x96, !UPT ;  /* 0x0000000807067292 */ /* 0x000fe2000f8e9609 */
[----:B------:R-:W-:Y:S01]  /*2650*/  IMAD R3, R3, R2, RZ ;  /* 0x0000000203037224 */ /* 0x000fe200078e02ff */
[----:B------:R-:W-:Y:S02]  /*2660*/  UIMAD.WIDE.U32 UR8, UR11, -0x326172a9, URZ ;  /* 0xcd9e8d570b0878a5 */ /* 0x000fe4000f8e00ff */
[----:B------:R-:W-:Y:S01]  /*2670*/  UIADD3 UR13, UPT, UPT, UR4, 0x5384540f, URZ ;  /* 0x5384540f040d7890 */ /* 0x000fe2000fffe0ff */
[----:B------:R-:W-:Y:S01]  /*2680*/  IMAD.HI.U32 R6, R7, R3, R6 ;  /* 0x0000000307067227 */ /* 0x000fe200078e0006 */
[----:B------:R-:W-:Y:S02]  /*2690*/  UIMAD.WIDE.U32 UR6, UR6, -0x326172a9, URZ ;  /* 0xcd9e8d57060678a5 */ /* 0x000fe4000f8e00ff */
[----:B------:R-:W-:Y:S02]  /*26a0*/  UIADD3 UR11, UPT, UPT, UR4, -0x4ab325aa, URZ ;  /* 0xb54cda56040b7890 */ /* 0x000fe4000fffe0ff */
[----:B------:R-:W-:-:S02]  /*26b0*/  ULOP3.LUT UR9, UR9, UR6, UR13, 0x96, !UPT ;  /* 0x0000000609097292 */ /* 0x000fc4000f8e960d */
[----:B------:R-:W-:Y:S02]  /*26c0*/  ULOP3.LUT UR6, UR7, UR10, UR11, 0x96, !UPT ;  /* 0x0000000a07067292 */ /* 0x000fe4000f8e960b */
[----:B------:R-:W-:Y:S02]  /*26d0*/  UIADD3 UR13, UPT, UPT, UR5, -0x24c28bd8, URZ ;  /* 0xdb3d7428050d7890 */ /* 0x000fe4000fffe0ff */
[----:B------:R-:W-:Y:S02]  /*26e0*/  UIMAD.WIDE.U32 UR8, UR9, -0x2daee0ad, URZ ;  /* 0xd2511f53090878a5 */ /* 0x000fe4000f8e00ff */
[----:B------:R-:W-:Y:S02]  /*26f0*/  UIMAD.WIDE.U32 UR6, UR6, -0x2daee0ad, URZ ;  /* 0xd2511f53060678a5 */ /* 0x000fe4000f8e00ff */
[----:B------:R-:W-:Y:S02]  /*2700*/  UIADD3 UR5, UPT, UPT, UR5, 0x1fd5c5a3, URZ ;  /* 0x1fd5c5a305057890 */ /* 0x000fe4000fffe0ff */
[----:B------:R-:W-:-:S02]  /*2710*/  ULOP3.LUT UR9, UR9, UR6, UR13, 0x96, !UPT ;  /* 0x0000000609097292 */ /* 0x000fc4000f8e960d */
[----:B------:R-:W-:Y:S02]  /*2720*/  ULOP3.LUT UR6, UR7, UR12, UR5, 0x96, !UPT ;  /* 0x0000000c07067292 */ /* 0x000fe4000f8e9605 */
[----:B------:R-:W-:Y:S02]  /*2730*/  UIADD3 UR8, UPT, UPT, UR4, -0x700cb87f, URZ ;  /* 0x8ff3478104087890 */ /* 0x000fe4000fffe0ff */
[----:B------:R-:W-:Y:S02]  /*2740*/  UIMAD.WIDE.U32 UR4, UR9, -0x326172a9, URZ ;  /* 0xcd9e8d57090478a5 */ /* 0x000fe4000f8e00ff */
[----:B------:R-:W-:-:S04]  /*2750*/  UIMAD UR6, UR6, -0x326172a9, URZ ;  /* 0xcd9e8d57060678a4 */ /* 0x000fc8000f8e02ff */
[----:B------:R-:W-:-:S06]  /*2760*/  ULOP3.LUT UR5, UR5, UR6, UR8, 0x96, !UPT ;  /* 0x0000000605057292 */ /* 0x000fcc000f8e9608 */
[----:B------:R-:W-:-:S05]  /*2770*/  IMAD.HI.U32 R0, R6, UR5, RZ ;  /* 0x0000000506007c27 */ /* 0x000fca000f8e00ff */
[----:B------:R-:W-:Y:S01]  /*2780*/  IADD3 R5, PT, PT, -R0, RZ, RZ ;  /* 0x000000ff00057210 */ /* 0x000fe20007ffe1ff */
[----:B------:R-:W-:-:S04]  /*2790*/  IMAD.MOV.U32 R0, RZ, RZ, -0x1 ;  /* 0xffffffffff007424 */ /* 0x000fc800078e00ff */
[----:B------:R-:W-:-:S05]  /*27a0*/  IMAD R5, R2, R5, UR5 ;  /* 0x0000000502057e24 */ /* 0x000fca000f8e0205 */
[----:B------:R-:W-:-:S13]  /*27b0*/  ISETP.GE.U32.AND P0, PT, R5, R2, PT ;  /* 0x000000020500720c */ /* 0x000fda0003f06070 */
[----:B------:R-:W-:-:S05]  /*27c0*/  @P0 IMAD.IADD R5, R5, 0x1, -R2 ;  /* 0x0000000105050824 */ /* 0x000fca00078e0a02 */
[----:B------:R-:W-:-:S13]  /*27d0*/  ISETP.GE.U32.AND P0, PT, R5, R2, PT ;  /* 0x000000020500720c */ /* 0x000fda0003f06070 */
[----:B------:R-:W-:Y:S01]  /*27e0*/  @P0 IMAD.IADD R5, R5, 0x1, -R2 ;  /* 0x0000000105050824 */ /* 0x000fe200078e0a02 */
[----:B------:R-:W-:Y:S06]  /*27f0*/  @!P1 BRA `(.L_x_69) ;  /* 0x0000001000049947 */ /* 0x000fec0003800000 */
[C---:B------:R-:W-:Y:S01]  /*2800*/  ISETP.GE.U32.AND P0, PT, R2.reuse, 0x8, PT ;  /* 0x000000080200780c */ /* 0x040fe20003f06070 */
[----:B------:R-:W-:Y:S01]  /*2810*/  IMAD.MOV.U32 R9, RZ, RZ, 0x7fffffff ;  /* 0x7fffffffff097424 */ /* 0x000fe200078e00ff */
[C---:B------:R-:W-:Y:S01]  /*2820*/  LOP3.LUT R26, R2.reuse, 0x7, RZ, 0xc0, !PT ;  /* 0x00000007021a7812 */ /* 0x040fe200078ec0ff */
[----:B------:R-:W-:Y:S01]  /*2830*/  IMAD.MOV.U32 R7, RZ, RZ, RZ ;  /* 0x000000ffff077224 */ /* 0x000fe200078e00ff */
[----:B------:R-:W-:Y:S02]  /*2840*/  ISETP.NE.U32.AND P6, PT, R2, RZ, PT ;  /* 0x000000ff0200720c */ /* 0x000fe40003fc5070 */
[----:B------:R-:W-:Y:S02]  /*2850*/  LOP3.LUT R3, RZ, R2, RZ, 0x33, !PT ;  /* 0x00000002ff037212 */ /* 0x000fe400078e33ff */
[----:B------:R-:W-:Y:S02]  /*2860*/  ISETP.NE.AND P5, PT, R26, RZ, PT ;  /* 0x000000ff1a00720c */ /* 0x000fe40003fa5270 */
[----:B------:R-:W-:-:S02]  /*2870*/  MOV R0, 0xffffffff ;  /* 0xffffffff00007802 */ /* 0x000fc40000000f00 */
[----:B------:R-:W-:Y:S01]  /*2880*/  SEL R8, R3, R5, !P6 ;  /* 0x0000000503087207 */ /* 0x000fe20007000000 */
[----:B------:R-:W-:Y:S08]  /*2890*/  @!P0 BRA `(.L_x_70) ;  /* 0x0000000800008947 */ /* 0x000ff00003800000 */
[----:B------:R-:W0:Y:S01]  /*28a0*/  LDC.64 R4, c[0x0][0x398] ;  /* 0x0000e600ff047b82 */ /* 0x000e220000000a00 */
[----:B------:R-:W-:Y:S01]  /*28b0*/  LOP3.LUT R7, R2, 0x7ffffff8, RZ, 0xc0, !PT ;  /* 0x7ffffff802077812 */ /* 0x000fe200078ec0ff */
[----:B------:R-:W-:Y:S01]  /*28c0*/  BSSY.RECONVERGENT B0, `(.L_x_70) ;  /* 0x000007d000007945 */ /* 0x000fe20003800200 */
[----:B------:R-:W-:Y:S01]  /*28d0*/  IMAD.MOV.U32 R9, RZ, RZ, 0x7fffffff ;  /* 0x7fffffffff097424 */ /* 0x000fe200078e00ff */
[----:B------:R-:W-:Y:S01]  /*28e0*/  MOV R0, 0xffffffff ;  /* 0xffffffff00007802 */ /* 0x000fe20000000f00 */
[----:B------:R-:W-:Y:S02]  /*28f0*/  IMAD.MOV.U32 R11, RZ, RZ, RZ ;  /* 0x000000ffff0b7224 */ /* 0x000fe400078e00ff */
[----:B------:R-:W-:-:S07]  /*2900*/  IMAD.MOV R28, RZ, RZ, -R7 ;  /* 0x000000ffff1c7224 */ /* 0x000fce00078e0a07 */
.L_x_71:
[----:B------:R-:W-:-:S05]  /*2910*/  IADD3 R21, PT, PT, R8, R11, RZ ;  /* 0x0000000b08157210 */ /* 0x000fca0007ffe0ff */
[----:B------:R-:W-:-:S04]  /*2920*/  IMAD.HI.U32 R10, R6, R21, RZ ;  /* 0x00000015060a7227 */ /* 0x000fc800078e00ff */
[----:B------:R-:W-:Y:S02]  /*2930*/  IMAD.MOV R10, RZ, RZ, -R10 ;  /* 0x000000ffff0a7224 */ /* 0x000fe400078e0a0a */
[----:B------:R-:W-:Y:S02]  /*2940*/  VIADD R13, R21, 0x1 ;  /* 0x00000001150d7836 */ /* 0x000fe40000000000 */
[----:B------:R-:W-:Y:S02]  /*2950*/  IMAD R15, R2, R10, R21 ;  /* 0x0000000a020f7224 */ /* 0x000fe400078e0215 */
[----:B------:R-:W-:-:S03]  /*2960*/  IMAD.HI.U32 R10, R6, R13, RZ ;  /* 0x0000000d060a7227 */ /* 0x000fc600078e00ff */
[----:B------:R-:W-:Y:S02]  /*2970*/  ISETP.GE.U32.AND P0, PT, R15, R2, PT ;  /* 0x000000020f00720c */ /* 0x000fe40003f06070 */
[----:B------:R-:W-:-:S05]  /*2980*/  IADD3 R10, PT, PT, -R10, RZ, RZ ;  /* 0x000000ff0a0a7210 */ /* 0x000fca0007ffe1ff */
[----:B------:R-:W-:-:S05]  /*2990*/  IMAD R13, R2, R10, R13 ;  /* 0x0000000a020d7224 */ /* 0x000fca00078e020d */
[----:B------:R-:W-:Y:S01]  /*29a0*/  ISETP.GE.U32.AND P1, PT, R13, R2, PT ;  /* 0x000000020d00720c */ /* 0x000fe20003f26070 */
[----:B------:R-:W-:-:S05]  /*29b0*/  @P0 IMAD.IADD R15, R15, 0x1, -R2 ;  /* 0x000000010f0f0824 */ /* 0x000fca00078e0a02 */
[----:B------:R-:W-:-:S07]  /*29c0*/  ISETP.GE.U32.AND P0, PT, R15, R2, PT ;  /* 0x000000020f00720c */ /* 0x000fce0003f06070 */
[----:B------:R-:W-:-:S05]  /*29d0*/  @P1 IMAD.IADD R13, R13, 0x1, -R2 ;  /* 0x000000010d0d1824 */ /* 0x000fca00078e0a02 */
[-C--:B------:R-:W-:Y:S02]  /*29e0*/  ISETP.GE.U32.AND P1, PT, R13, R2.reuse, PT ;  /* 0x000000020d00720c */ /* 0x080fe40003f26070 */
[----:B------:R-:W-:-:S04]  /*29f0*/  @P0 IADD3 R15, PT, PT, R15, -R2, RZ ;  /* 0x800000020f0f0210 */ /* 0x000fc80007ffe0ff */
[----:B------:R-:W-:-:S05]  /*2a00*/  SEL R15, R3, R15, !P6 ;  /* 0x0000000f030f7207 */ /* 0x000fca0007000000 */
[----:B0-----:R-:W-:-:S04]  /*2a10*/  IMAD.WIDE.U32 R16, R15, 0x4, R4 ;  /* 0x000000040f107825 */ /* 0x001fc800078e0004 */
[----:B------:R-:W-:Y:S01]  /*2a20*/  @P1 IMAD.IADD R13, R13, 0x1, -R2 ;  /* 0x000000010d0d1824 */ /* 0x000fe200078e0a02 */
[----:B------:R0:W2:Y:S04]  /*2a30*/  LDG.E R12, desc[UR36][R16.64] ;  /* 0x00000024100c7981 */ /* 0x0000a8000c1e1900 */
[----:B------:R-:W-:-:S05]  /*2a40*/  SEL R13, R3, R13, !P6 ;  /* 0x0000000d030d7207 */ /* 0x000fca0007000000 */
[----:B------:R-:W-:-:S05]  /*2a50*/  IMAD.WIDE.U32 R18, R13, 0x4, R4 ;  /* 0x000000040d127825 */ /* 0x000fca00078e0004 */
[----:B------:R1:W3:Y:S01]  /*2a60*/  LDG.E R10, desc[UR36][R18.64] ;  /* 0x00000024120a7981 */ /* 0x0002e2000c1e1900 */
[C---:B------:R-:W-:Y:S01]  /*2a70*/  VIADD R23, R21.reuse, 0x2 ;  /* 0x0000000215177836 */ /* 0x040fe20000000000 */
[C---:B0-----:R-:W-:Y:S01]  /*2a80*/  IADD3 R17, PT, PT, R21.reuse, 0x4, RZ ;  /* 0x0000000415117810 */ /* 0x041fe20007ffe0ff */
[----:B------:R-:W-:Y:S02]  /*2a90*/  VIADD R25, R21, 0x3 ;  /* 0x0000000315197836 */ /* 0x000fe40000000000 */
[----:B------:R-:W-:-:S05]  /*2aa0*/  IMAD.HI.U32 R14, R6, R23, RZ ;  /* 0x00000017060e7227 */ /* 0x000fca00078e00ff */
[----:B------:R-:W-:Y:S02]  /*2ab0*/  IADD3 R14, PT, PT, -R14, RZ, RZ ;  /* 0x000000ff0e0e7210 */ /* 0x000fe40007ffe1ff */
[----:B-1----:R-:W-:-:S03]  /*2ac0*/  IADD3 R19, PT, PT, R21, 0x5, RZ ;  /* 0x0000000515137810 */ /* 0x002fc60007ffe0ff */
[----:B------:R-:W-:Y:S02]  /*2ad0*/  IMAD R23, R2, R14, R23 ;  /* 0x0000000e02177224 */ /* 0x000fe400078e0217 */
[----:B------:R-:W-:-:S03]  /*2ae0*/  IMAD.HI.U32 R14, R6, R25, RZ ;  /* 0x00000019060e7227 */ /* 0x000fc600078e00ff */
[----:B------:R-:W-:Y:S01]  /*2af0*/  ISETP.GE.U32.AND P0, PT, R23, R2, PT ;  /* 0x000000021700720c */ /* 0x000fe20003f06070 */
[----:B------:R-:W-:-:S04]  /*2b00*/  IMAD.MOV R14, RZ, RZ, -R14 ;  /* 0x000000ffff0e7224 */ /* 0x000fc800078e0a0e */
[----:B------:R-:W-:Y:S02]  /*2b10*/  IMAD R25, R2, R14, R25 ;  /* 0x0000000e02197224 */ /* 0x000fe400078e0219 */
[----:B------:R-:W-:-:S03]  /*2b20*/  IMAD.HI.U32 R14, R6, R17, RZ ;  /* 0x00000011060e7227 */ /* 0x000fc600078e00ff */
[----:B------:R-:W-:Y:S01]  /*2b30*/  ISETP.GE.U32.AND P1, PT, R25, R2, PT ;  /* 0x000000021900720c */ /* 0x000fe20003f26070 */
[----:B------:R-:W-:Y:S02]  /*2b40*/  IMAD.MOV R14, RZ, RZ, -R14 ;  /* 0x000000ffff0e7224 */ /* 0x000fe400078e0a0e */
[--C-:B------:R-:W-:Y:S02]  /*2b50*/  @P0 IMAD.IADD R23, R23, 0x1, -R2.reuse ;  /* 0x0000000117170824 */ /* 0x100fe400078e0a02 */
[----:B------:R-:W-:Y:S02]  /*2b60*/  IMAD R27, R2, R14, R17 ;  /* 0x0000000e021b7224 */ /* 0x000fe400078e0211 */
[----:B------:R-:W-:Y:S01]  /*2b70*/  IMAD.HI.U32 R14, R6, R19, RZ ;  /* 0x00000013060e7227 */ /* 0x000fe200078e00ff */
[-C--:B------:R-:W-:Y:S02]  /*2b80*/  ISETP.GE.U32.AND P0, PT, R23, R2.reuse, PT ;  /* 0x000000021700720c */ /* 0x080fe40003f06070 */
[----:B------:R-:W-:Y:S01]  /*2b90*/  ISETP.GE.U32.AND P2, PT, R27, R2, PT ;  /* 0x000000021b00720c */ /* 0x000fe20003f46070 */
[----:B------:R-:W-:Y:S01]  /*2ba0*/  VIADD R17, R21, 0x6 ;  /* 0x0000000615117836 */ /* 0x000fe20000000000 */
[----:B------:R-:W-:Y:S01]  /*2bb0*/  IADD3 R29, PT, PT, -R14, RZ, RZ ;  /* 0x000000ff0e1d7210 */ /* 0x000fe20007ffe1ff */
[----:B------:R-:W-:-:S02]  /*2bc0*/  @P1 IMAD.IADD R25, R25, 0x1, -R2 ;  /* 0x0000000119191824 */ /* 0x000fc400078e0a02 */
[----:B------:R-:W-:-:S03]  /*2bd0*/  IMAD.HI.U32 R14, R6, R17, RZ ;  /* 0x00000011060e7227 */ /* 0x000fc600078e00ff */
[-C--:B------:R-:W-:Y:S01]  /*2be0*/  ISETP.GE.U32.AND P1, PT, R25, R2.reuse, PT ;  /* 0x000000021900720c */ /* 0x080fe20003f26070 */
[C---:B------:R-:W-:Y:S02]  /*2bf0*/  IMAD R29, R2.reuse, R29, R19 ;  /* 0x0000001d021d7224 */ /* 0x040fe400078e0213 */
[----:B------:R-:W-:Y:S02]  /*2c00*/  @P0 IMAD.IADD R23, R23, 0x1, -R2 ;  /* 0x0000000117170824 */ /* 0x000fe400078e0a02 */
[----:B------:R-:W-:Y:S01]  /*2c10*/  IMAD.MOV R14, RZ, RZ, -R14 ;  /* 0x000000ffff0e7224 */ /* 0x000fe200078e0a0e */
[----:B------:R-:W-:Y:S01]  /*2c20*/  ISETP.GE.U32.AND P3, PT, R29, R2, PT ;  /* 0x000000021d00720c */ /* 0x000fe20003f66070 */
[----:B------:R-:W-:Y:S01]  /*2c30*/  VIADD R21, R21, 0x7 ;  /* 0x0000000715157836 */ /* 0x000fe20000000000 */
[----:B------:R-:W-:Y:S01]  /*2c40*/  SEL R23, R3, R23, !P6 ;  /* 0x0000001703177207 */ /* 0x000fe20007000000 */
[----:B------:R-:W-:Y:S01]  /*2c50*/  IMAD R31, R2, R14, R17 ;  /* 0x0000000e021f7224 */ /* 0x000fe200078e0211 */
[----:B------:R-:W-:-:S03]  /*2c60*/  @P2 IADD3 R27, PT, PT, R27, -R2, RZ ;  /* 0x800000021b1b2210 */ /* 0x000fc60007ffe0ff */
[----:B------:R-:W-:Y:S01]  /*2c70*/  IMAD.WIDE.U32 R16, R23, 0x4, R4 ;  /* 0x0000000417107825 */ /* 0x000fe200078e0004 */
[----:B------:R-:W-:-:S03]  /*2c80*/  ISETP.GE.U32.AND P0, PT, R27, R2, PT ;  /* 0x000000021b00720c */ /* 0x000fc60003f06070 */
[----:B------:R-:W-:Y:S01]  /*2c90*/  @P1 IMAD.IADD R25, R25, 0x1, -R2 ;  /* 0x0000000119191824 */ /* 0x000fe200078e0a02 */
[----:B------:R0:W4:Y:S01]  /*2ca0*/  LDG.E R20, desc[UR36][R16.64] ;  /* 0x0000002410147981 */ /* 0x000122000c1e1900 */
[----:B------:R-:W-:Y:S01]  /*2cb0*/  IMAD.HI.U32 R14, R6, R21, RZ ;  /* 0x00000015060e7227 */ /* 0x000fe200078e00ff */
[-C--:B------:R-:W-:Y:S02]  /*2cc0*/  ISETP.GE.U32.AND P2, PT, R31, R2.reuse, PT ;  /* 0x000000021f00720c */ /* 0x080fe40003f46070 */
[----:B------:R-:W-:Y:S01]  /*2cd0*/  SEL R25, R3, R25, !P6 ;  /* 0x0000001903197207 */ /* 0x000fe20007000000 */
[----:B------:R-:W-:Y:S01]  /*2ce0*/  IMAD.MOV R14, RZ, RZ, -R14 ;  /* 0x000000ffff0e7224 */ /* 0x000fe200078e0a0e */
[----:B------:R-:W-:-:S03]  /*2cf0*/  @P3 IADD3 R29, PT, PT, R29, -R2, RZ ;  /* 0x800000021d1d3210 */ /* 0x000fc60007ffe0ff */
[----:B------:R-:W-:Y:S01]  /*2d00*/  IMAD.WIDE.U32 R18, R25, 0x4, R4 ;  /* 0x0000000419127825 */ /* 0x000fe200078e0004 */
[----:B------:R-:W-:-:S03]  /*2d10*/  ISETP.GE.U32.AND P1, PT, R29, R2, PT ;  /* 0x000000021d00720c */ /* 0x000fc60003f26070 */
[----:B------:R-:W-:Y:S01]  /*2d20*/  IMAD R21, R2, R14, R21 ;  /* 0x0000000e02157224 */ /* 0x000fe200078e0215 */
[----:B------:R1:W5:Y:S01]  /*2d30*/  LDG.E R22, desc[UR36][R18.64] ;  /* 0x0000002412167981 */ /* 0x000362000c1e1900 */
[----:B------:R-:W-:-:S03]  /*2d40*/  @P0 IMAD.IADD R27, R27, 0x1, -R2 ;  /* 0x000000011b1b0824 */ /* 0x000fc600078e0a02 */
[-C--:B------:R-:W-:Y:S02]  /*2d50*/  ISETP.GE.U32.AND P3, PT, R21, R2.reuse, PT ;  /* 0x000000021500720c */ /* 0x080fe40003f66070 */
[----:B------:R-:W-:Y:S02]  /*2d60*/  SEL R27, R3, R27, !P6 ;  /* 0x0000001b031b7207 */ /* 0x000fe40007000000 */
[-C--:B------:R-:W-:Y:S01]  /*2d70*/  @P2 IADD3 R31, PT, PT, R31, -R2.reuse, RZ ;  /* 0x800000021f1f2210 */ /* 0x080fe20007ffe0ff */
[----:B------:R-:W-:Y:S02]  /*2d80*/  @P1 IMAD.IADD R29, R29, 0x1, -R2 ;  /* 0x000000011d1d1824 */ /* 0x000fe400078e0a02 */
[----:B0-----:R-:W-:Y:S01]  /*2d90*/  IMAD.WIDE.U32 R16, R27, 0x4, R4 ;  /* 0x000000041b107825 */ /* 0x001fe200078e0004 */
[----:B------:R-:W-:Y:S02]  /*2da0*/  ISETP.GE.U32.AND P2, PT, R31, R2, PT ;  /* 0x000000021f00720c */ /* 0x000fe40003f46070 */
[----:B------:R-:W-:-:S02]  /*2db0*/  SEL R29, R3, R29, !P6 ;  /* 0x0000001d031d7207 */ /* 0x000fc40007000000 */
[----:B------:R0:W5:Y:S01]  /*2dc0*/  LDG.E R24, desc[UR36][R16.64] ;  /* 0x0000002410187981 */ /* 0x000162000c1e1900 */
[----:B------:R-:W-:Y:S02]  /*2dd0*/  @P3 IMAD.IADD R21, R21, 0x1, -R2 ;  /* 0x0000000115153824 */ /* 0x000fe400078e0a02 */
[----:B-1----:R-:W-:-:S03]  /*2de0*/  IMAD.WIDE.U32 R18, R29, 0x4, R4 ;  /* 0x000000041d127825 */ /* 0x002fc600078e0004 */
[----:B------:R-:W-:-:S03]  /*2df0*/  ISETP.GE.U32.AND P3, PT, R21, R2, PT ;  /* 0x000000021500720c */ /* 0x000fc60003f66070 */
[----:B------:R-:W-:Y:S01]  /*2e00*/  @P2 IADD3 R31, PT, PT, R31, -R2, RZ ;  /* 0x800000021f1f2210 */ /* 0x000fe20007ffe0ff */
[----:B------:R-:W5:Y:S03]  /*2e10*/  LDG.E R18, desc[UR36][R18.64] ;  /* 0x0000002412127981 */ /* 0x000f66000c1e1900 */
[----:B------:R-:W-:-:S05]  /*2e20*/  SEL R31, R3, R31, !P6 ;  /* 0x0000001f031f7207 */ /* 0x000fca0007000000 */
[----:B0-----:R-:W-:-:S04]  /*2e30*/  IMAD.WIDE.U32 R16, R31, 0x4, R4 ;  /* 0x000000041f107825 */ /* 0x001fc800078e0004 */
[----:B------:R-:W-:Y:S02]  /*2e40*/  @P3 IMAD.IADD R21, R21, 0x1, -R2 ;  /* 0x0000000115153824 */ /* 0x000fe400078e0a02 */
[----:B------:R-:W5:Y:S01]  /*2e50*/  LDG.E R16, desc[UR36][R16.64] ;  /* 0x0000002410107981 */ /* 0x000f62000c1e1900 */
[----:B--2---:R-:W-:-:S04]  /*2e60*/  ISETP.GE.AND P0, PT, R12, R9, PT ;  /* 0x000000090c00720c */ /* 0x004fc80003f06270 */
[----:B------:R-:W-:-:S04]  /*2e70*/  ISETP.GT.AND P0, PT, R12, -0x1, !P0 ;  /* 0xffffffff0c00780c */ /* 0x000fc80004704270 */
[----:B------:R-:W-:-:S04]  /*2e80*/  SEL R9, R12, R9, P0 ;  /* 0x000000090c097207 */ /* 0x000fc80000000000 */
[----:B---3--:R-:W-:-:S04]  /*2e90*/  ISETP.GE.AND P1, PT, R10, R9, PT ;  /* 0x000000090a00720c */ /* 0x008fc80003f26270 */
[----:B------:R-:W-:-:S13]  /*2ea0*/  ISETP.GT.AND P1, PT, R10, -0x1, !P1 ;  /* 0xffffffff0a00780c */ /* 0x000fda0004f24270 */
[----:B------:R-:W-:Y:S02]  /*2eb0*/  @!P1 SEL R13, R15, R0, P0 ;  /* 0x000000000f0d9207 */ /* 0x000fe40000000000 */
[----:B------:R-:W-:-:S05]  /*2ec0*/  SEL R0, R3, R21, !P6 ;  /* 0x0000001503007207 */ /* 0x000fca0007000000 */
[----:B------:R-:W-:-:S06]  /*2ed0*/  IMAD.WIDE.U32 R14, R0, 0x4, R4 ;  /* 0x00000004000e7825 */ /* 0x000fcc00078e0004 */
[----:B------:R-:W2:Y:S01]  /*2ee0*/  LDG.E R14, desc[UR36][R14.64] ;  /* 0x000000240e0e7981 */ /* 0x000ea2000c1e1900 */
[----:B------:R-:W-:-:S04]  /*2ef0*/  SEL R9, R10, R9, P1 ;  /* 0x000000090a097207 */ /* 0x000fc80000800000 */
[----:B----4-:R-:W-:-:S04]  /*2f00*/  ISETP.GE.AND P3, PT, R20, R9, PT ;  /* 0x000000091400720c */ /* 0x010fc80003f66270 */
[----:B------:R-:W-:-:S04]  /*2f10*/  ISETP.GT.AND P3, PT, R20, -0x1, !P3 ;  /* 0xffffffff1400780c */ /* 0x000fc80005f64270 */
[----:B------:R-:W-:-:S04]  /*2f20*/  SEL R9, R20, R9, P3 ;  /* 0x0000000914097207 */ /* 0x000fc80001800000 */
[----:B-----5:R-:W-:-:S04]  /*2f30*/  ISETP.GE.AND P4, PT, R22, R9, PT ;  /* 0x000000091600720c */ /* 0x020fc80003f86270 */
[----:B------:R-:W-:-:S04]  /*2f40*/  ISETP.GT.AND P4, PT, R22, -0x1, !P4 ;  /* 0xffffffff1600780c */ /* 0x000fc80006784270 */
[----:B------:R-:W-:-:S04]  /*2f50*/  SEL R9, R22, R9, P4 ;  /* 0x0000000916097207 */ /* 0x000fc80002000000 */
[----:B------:R-:W-:-:S04]  /*2f60*/  ISETP.GE.AND P2, PT, R24, R9, PT ;  /* 0x000000091800720c */ /* 0x000fc80003f46270 */
[----:B------:R-:W-:-:S04]  /*2f70*/  ISETP.GT.AND P2, PT, R24, -0x1, !P2 ;  /* 0xffffffff1800780c */ /* 0x000fc80005744270 */
[----:B------:R-:W-:-:S04]  /*2f80*/  SEL R9, R24, R9, P2 ;  /* 0x0000000918097207 */ /* 0x000fc80001000000 */
[----:B------:R-:W-:-:S04]  /*2f90*/  ISETP.GE.AND P0, PT, R18, R9, PT ;  /* 0x000000091200720c */ /* 0x000fc80003f06270 */
[----:B------:R-:W-:-:S04]  /*2fa0*/  ISETP.GT.AND P0, PT, R18, -0x1, !P0 ;  /* 0xffffffff1200780c */ /* 0x000fc80004704270 */
[----:B------:R-:W-:-:S04]  /*2fb0*/  SEL R9, R18, R9, P0 ;  /* 0x0000000912097207 */ /* 0x000fc80000000000 */
[----:B------:R-:W-:-:S04]  /*2fc0*/  ISETP.GE.AND P1, PT, R16, R9, PT ;  /* 0x000000091000720c */ /* 0x000fc80003f26270 */
[----:B------:R-:W-:Y:S01]  /*2fd0*/  ISETP.GT.AND P1, PT, R16, -0x1, !P1 ;  /* 0xffffffff1000780c */ /* 0x000fe20004f24270 */
[----:B------:R-:W-:-:S03]  /*2fe0*/  VIADD R28, R28, 0x8 ;  /* 0x000000081c1c7836 */ /* 0x000fc60000000000 */
[----:B------:R-:W-:Y:S02]  /*2ff0*/  SEL R9, R16, R9, P1 ;  /* 0x0000000910097207 */ /* 0x000fe40000800000 */
[----:B------:R-:W-:Y:S02]  /*3000*/  @!P4 SEL R25, R23, R13, P3 ;  /* 0x0000000d1719c207 */ /* 0x000fe40001800000 */
[----:B------:R-:W-:Y:S02]  /*3010*/  ISETP.NE.AND P4, PT, R28, RZ, PT ;  /* 0x000000ff1c00720c */ /* 0x000fe40003f85270 */
[----:B------:R-:W-:Y:S02]  /*3020*/  @!P0 SEL R29, R27, R25, P2 ;  /* 0x000000191b1d8207 */ /* 0x000fe40001000000 */
[----:B------:R-:W-:Y:S02]  /*3030*/  IADD3 R11, PT, PT, R11, 0x8, RZ ;  /* 0x000000080b0b7810 */ /* 0x000fe40007ffe0ff */
[----:B--2---:R-:W-:-:S04]  /*3040*/  ISETP.GE.AND P3, PT, R14, R9, PT ;  /* 0x000000090e00720c */ /* 0x004fc80003f66270 */
[----:B------:R-:W-:-:S04]  /*3050*/  ISETP.GT.AND P3, PT, R14, -0x1, !P3 ;  /* 0xffffffff0e00780c */ /* 0x000fc80005f64270 */
[----:B------:R-:W-:-:S09]  /*3060*/  SEL R9, R14, R9, P3 ;  /* 0x000000090e097207 */ /* 0x000fd20001800000 */
[----:B------:R-:W-:Y:S01]  /*3070*/  @!P3 SEL R0, R31, R29, P1 ;  /* 0x0000001d1f00b207 */ /* 0x000fe20000800000 */
[----:B------:R-:W-:Y:S06]  /*3080*/  @P4 BRA `(.L_x_71) ;  /* 0xfffffff800204947 */ /* 0x000fec000383ffff */
[----:B------:R-:W-:Y:S05]  /*3090*/  BSYNC.RECONVERGENT B0 ;  /* 0x0000000000007941 */ /* 0x000fea0003800200 */
.L_x_70:
[----:B------:R-:W-:Y:S05]  /*30a0*/  @!P5 BRA `(.L_x_69) ;  /* 0x0000000400d8d947 */ /* 0x000fea0003800000 */
[----:B------:R-:W-:Y:S02]  /*30b0*/  ISETP.GE.U32.AND P0, PT, R26, 0x4, PT ;  /* 0x000000041a00780c */ /* 0x000fe40003f06070 */
[----:B------:R-:W-:-:S04]  /*30c0*/  LOP3.LUT R18, R2, 0x3, RZ, 0xc0, !PT ;  /* 0x0000000302127812 */ /* 0x000fc800078ec0ff */
[----:B------:R-:W-:-:S07]  /*30d0*/  ISETP.NE.AND P2, PT, R18, RZ, PT ;  /* 0x000000ff1200720c */ /* 0x000fce0003f45270 */
[----:B------:R-:W-:Y:S06]  /*30e0*/  @!P0 BRA `(.L_x_72) ;  /* 0x0000000000f08947 */ /* 0x000fec0003800000 */
[----:B------:R-:W-:Y:S01]  /*30f0*/  IMAD.IADD R15, R8, 0x1, R7 ;  /* 0x00000001080f7824 */ /* 0x000fe200078e0207 */
[----:B------:R-:W0:Y:S03]  /*3100*/  LDC.64 R12, c[0x0][0x398] ;  /* 0x0000e600ff0c7b82 */ /* 0x000e260000000a00 */
[----:B------:R-:W-:Y:S01]  /*3110*/  IMAD.HI.U32 R4, R6, R15, RZ ;  /* 0x0000000f06047227 */ /* 0x000fe200078e00ff */
[----:B------:R-:W-:-:S03]  /*3120*/  IADD3 R11, PT, PT, R15, 0x1, RZ ;  /* 0x000000010f0b7810 */ /* 0x000fc60007ffe0ff */
[----:B------:R-:W-:-:S04]  /*3130*/  IMAD.MOV R4, RZ, RZ, -R4 ;  /* 0x000000ffff047224 */ /* 0x000fc800078e0a04 */
[----:B------:R-:W-:Y:S02]  /*3140*/  IMAD R5, R2, R4, R15 ;  /* 0x0000000402057224 */ /* 0x000fe400078e020f */
[----:B------:R-:W-:-:S03]  /*3150*/  IMAD.HI.U32 R4, R6, R11, RZ ;  /* 0x0000000b06047227 */ /* 0x000fc600078e00ff */
[----:B------:R-:W-:Y:S01]  /*3160*/  ISETP.GE.U32.AND P0, PT, R5, R2, PT ;  /* 0x000000020500720c */ /* 0x000fe20003f06070 */
[----:B------:R-:W-:-:S04]  /*3170*/  IMAD.MOV R4, RZ, RZ, -R4 ;  /* 0x000000ffff047224 */ /* 0x000fc800078e0a04 */
[----:B------:R-:W-:-:S05]  /*3180*/  IMAD R11, R2, R4, R11 ;  /* 0x00000004020b7224 */ /* 0x000fca00078e020b */
[----:B------:R-:W-:-:S03]  /*3190*/  ISETP.GE.U32.AND P1, PT, R11, R2, PT ;  /* 0x000000020b00720c */ /* 0x000fc60003f26070 */
[----:B------:R-:W-:-:S05]  /*31a0*/  @P0 IMAD.IADD R5, R5, 0x1, -R2 ;  /* 0x0000000105050824 */ /* 0x000fca00078e0a02 */
[----:B------:R-:W-:-:S05]  /*31b0*/  ISETP.GE.U32.AND P0, PT, R5, R2, PT ;  /* 0x000000020500720c */ /* 0x000fca0003f06070 */
[----:B------:R-:W-:-:S04]  /*31c0*/  @P1 IADD3 R11, PT, PT, R11, -R2, RZ ;  /* 0x800000020b0b1210 */ /* 0x000fc80007ffe0ff */
[----:B------:R-:W-:-:S04]  /*31d0*/  ISETP.GE.U32.AND P1, PT, R11, R2, PT ;  /* 0x000000020b00720c */ /* 0x000fc80003f26070 */
[----:B------:R-:W-:-:S05]  /*31e0*/  @P0 IMAD.IADD R5, R5, 0x1, -R2 ;  /* 0x0000000105050824 */ /* 0x000fca00078e0a02 */
[----:B------:R-:W-:-:S04]  /*31f0*/  SEL R17, R3, R5, !P6 ;  /* 0x0000000503117207 */ /* 0x000fc80007000000 */
[----:B------:R-:W-:Y:S02]  /*3200*/  @P1 IMAD.IADD R11, R11, 0x1, -R2 ;  /* 0x000000010b0b1824 */ /* 0x000fe400078e0a02 */
[----:B0-----:R-:W-:-:S03]  /*3210*/  IMAD.WIDE.U32 R4, R17, 0x4, R12 ;  /* 0x0000000411047825 */ /* 0x001fc600078e000c */
[----:B------:R-:W-:-:S03]  /*3220*/  SEL R19, R3, R11, !P6 ;  /* 0x0000000b03137207 */ /* 0x000fc60007000000 */
[----:B------:R-:W2:Y:S02]  /*3230*/  LDG.E R4, desc[UR36][R4.64] ;  /* 0x0000002404047981 */ /* 0x000ea4000c1e1900 */
[----:B------:R-:W-:-:S05]  /*3240*/  IMAD.WIDE.U32 R10, R19, 0x4, R12 ;  /* 0x00000004130a7825 */ /* 0x000fca00078e000c */
[----:B------:R-:W3:Y:S01]  /*3250*/  LDG.E R14, desc[UR36][R10.64] ;  /* 0x000000240a0e7981 */ /* 0x000ee2000c1e1900 */
[C---:B------:R-:W-:Y:S01]  /*3260*/  IADD3 R21, PT, PT, R15.reuse, 0x2, RZ ;  /* 0x000000020f157810 */ /* 0x040fe20007ffe0ff */
[----:B------:R-:W-:-:S04]  /*3270*/  VIADD R15, R15, 0x3 ;  /* 0x000000030f0f7836 */ /* 0x000fc80000000000 */
[----:B------:R-:W-:-:S04]  /*3280*/  IMAD.HI.U32 R16, R6, R21, RZ ;  /* 0x0000001506107227 */ /* 0x000fc800078e00ff */
[----:B------:R-:W-:-:S04]  /*3290*/  IMAD.MOV R16, RZ, RZ, -R16 ;  /* 0x000000ffff107224 */ /* 0x000fc800078e0a10 */
        /* <DEDUP_REMOVED lines=11> */
[----:B------:R-:W-:-:S07]  /*3350*/  SEL R21, R3, R21, !P6 ;  /* 0x0000001503157207 */ /* 0x000fce0007000000 */
[----:B------:R-:W-:Y:S01]  /*3360*/  @P4 IMAD.IADD R15, R15, 0x1, -R2 ;  /* 0x000000010f0f4824 */ /* 0x000fe200078e0a02 */
[----:B--2---:R-:W-:-:S04]  /*3370*/  ISETP.GE.AND P0, PT, R4, R9, PT ;  /* 0x000000090400720c */ /* 0x004fc80003f06270 */
[----:B------:R-:W-:-:S04]  /*3380*/  ISETP.GT.AND P0, PT, R4, -0x1, !P0 ;  /* 0xffffffff0400780c */ /* 0x000fc80004704270 */
[----:B------:R-:W-:Y:S01]  /*3390*/  SEL R9, R4, R9, P0 ;  /* 0x0000000904097207 */ /* 0x000fe20000000000 */
[----:B------:R-:W-:-:S03]  /*33a0*/  IMAD.WIDE.U32 R4, R21, 0x4, R12 ;  /* 0x0000000415047825 */ /* 0x000fc600078e000c */
[----:B---3--:R-:W-:-:S03]  /*33b0*/  ISETP.GE.AND P1, PT, R14, R9, PT ;  /* 0x000000090e00720c */ /* 0x008fc60003f26270 */
[----:B------:R-:W2:Y:S01]  /*33c0*/  LDG.E R4, desc[UR36][R4.64] ;  /* 0x0000002404047981 */ /* 0x000ea2000c1e1900 */
[----:B------:R-:W-:-:S13]  /*33d0*/  ISETP.GT.AND P1, PT, R14, -0x1, !P1 ;  /* 0xffffffff0e00780c */ /* 0x000fda0004f24270 */
[----:B------:R-:W-:Y:S02]  /*33e0*/  @!P1 SEL R19, R17, R0, P0 ;  /* 0x0000000011139207 */ /* 0x000fe40000000000 */
[----:B------:R-:W-:-:S05]  /*33f0*/  SEL R0, R3, R15, !P6 ;  /* 0x0000000f03007207 */ /* 0x000fca0007000000 */
[----:B------:R-:W-:-:S06]  /*3400*/  IMAD.WIDE.U32 R10, R0, 0x4, R12 ;  /* 0x00000004000a7825 */ /* 0x000fcc00078e000c */
[----:B------:R-:W3:Y:S01]  /*3410*/  LDG.E R10, desc[UR36][R10.64] ;  /* 0x000000240a0a7981 */ /* 0x000ee2000c1e1900 */
[----:B------:R-:W-:Y:S01]  /*3420*/  SEL R9, R14, R9, P1 ;  /* 0x000000090e097207 */ /* 0x000fe20000800000 */
[----:B------:R-:W-:-:S03]  /*3430*/  VIADD R7, R7, 0x4 ;  /* 0x0000000407077836 */ /* 0x000fc60000000000 */
[----:B--2---:R-:W-:-:S04]  /*3440*/  ISETP.GE.AND P0, PT, R4, R9, PT ;  /* 0x000000090400720c */ /* 0x004fc80003f06270 */
[----:B------:R-:W-:-:S04]  /*3450*/  ISETP.GT.AND P0, PT, R4, -0x1, !P0 ;  /* 0xffffffff0400780c */ /* 0x000fc80004704270 */
[----:B------:R-:W-:-:S04]  /*3460*/  SEL R9, R4, R9, P0 ;  /* 0x0000000904097207 */ /* 0x000fc80000000000 */
[----:B---3--:R-:W-:-:S04]  /*3470*/  ISETP.GE.AND P1, PT, R10, R9, PT ;  /* 0x000000090a00720c */ /* 0x008fc80003f26270 */
[----:B------:R-:W-:-:S04]  /*3480*/  ISETP.GT.AND P1, PT, R10, -0x1, !P1 ;  /* 0xffffffff0a00780c */ /* 0x000fc80004f24270 */
[----:B------:R-:W-:-:S09]  /*3490*/  SEL R9, R10, R9, P1 ;  /* 0x000000090a097207 */ /* 0x000fd20000800000 */
[----:B------:R-:W-:-:S07]  /*34a0*/  @!P1 SEL R0, R21, R19, P0 ;  /* 0x0000001315009207 */ /* 0x000fce0000000000 */
.L_x_72:
[----:B------:R-:W-:Y:S05]  /*34b0*/  @!P2 BRA `(.L_x_69) ;  /* 0x0000000000d4a947 */ /* 0x000fea0003800000 */
[----:B------:R-:W-:Y:S02]  /*34c0*/  ISETP.NE.AND P0, PT, R18, 0x1, PT ;  /* 0x000000011200780c */ /* 0x000fe40003f05270 */
[----:B------:R-:W-:-:S04]  /*34d0*/  LOP3.LUT R4, R2, 0x1, RZ, 0xc0, !PT ;  /* 0x0000000102047812 */ /* 0x000fc800078ec0ff */
[----:B------:R-:W-:-:S07]  /*34e0*/  ISETP.NE.U32.AND P2, PT, R4, 0x1, PT ;  /* 0x000000010400780c */ /* 0x000fce0003f45070 */
[----:B------:R-:W-:Y:S06]  /*34f0*/  @!P0 BRA `(.L_x_73) ;  /* 0x0000000000808947 */ /* 0x000fec0003800000 */
        /* <DEDUP_REMOVED lines=8> */
[----:B------:R-:W-:Y:S02]  /*3580*/  IMAD R15, R2, R4, R13 ;  /* 0x00000004020f7224 */ /* 0x000fe400078e020d */
[----:B------:R-:W0:Y:S03]  /*3590*/  LDC.64 R4, c[0x0][0x398] ;  /* 0x0000e600ff047b82 */ /* 0x000e260000000a00 */
        /* <DEDUP_REMOVED lines=8> */
[----:B------:R-:W-:Y:S02]  /*3620*/  @P1 IMAD.IADD R15, R15, 0x1, -R2 ;  /* 0x000000010f0f1824 */ /* 0x000fe400078e0a02 */
[----:B------:R-:W2:Y:S03]  /*3630*/  LDG.E R10, desc[UR36][R10.64] ;  /* 0x000000240a0a7981 */ /* 0x000ea6000c1e1900 */
[----:B------:R-:W-:-:S05]  /*3640*/  SEL R15, R3, R15, !P6 ;  /* 0x0000000f030f7207 */ /* 0x000fca0007000000 */
[----:B------:R-:W-:-:S06]  /*3650*/  IMAD.WIDE.U32 R4, R15, 0x4, R4 ;  /* 0x000000040f047825 */ /* 0x000fcc00078e0004 */
[----:B------:R-:W3:Y:S01]  /*3660*/  LDG.E R4, desc[UR36][R4.64] ;  /* 0x0000002404047981 */ /* 0x000ee2000c1e1900 */
[----:B------:R-:W-:Y:S01]  /*3670*/  VIADD R7, R7, 0x2 ;  /* 0x0000000207077836 */ /* 0x000fe20000000000 */
[----:B--2---:R-:W-:-:S04]  /*3680*/  ISETP.GE.AND P0, PT, R10, R9, PT ;  /* 0x000000090a00720c */ /* 0x004fc80003f06270 */
[----:B------:R-:W-:-:S04]  /*3690*/  ISETP.GT.AND P0, PT, R10, -0x1, !P0 ;  /* 0xffffffff0a00780c */ /* 0x000fc80004704270 */
[----:B------:R-:W-:-:S04]  /*36a0*/  SEL R9, R10, R9, P0 ;  /* 0x000000090a097207 */ /* 0x000fc80000000000 */
[----:B---3--:R-:W-:-:S04]  /*36b0*/  ISETP.GE.AND P1, PT, R4, R9, PT ;  /* 0x000000090400720c */ /* 0x008fc80003f26270 */
[----:B------:R-:W-:-:S04]  /*36c0*/  ISETP.GT.AND P1, PT, R4, -0x1, !P1 ;  /* 0xffffffff0400780c */ /* 0x000fc80004f24270 */
[----:B------:R-:W-:-:S09]  /*36d0*/  SEL R9, R4, R9, P1 ;  /* 0x0000000904097207 */ /* 0x000fd20000800000 */
[----:B------:R-:W-:-:S04]  /*36e0*/  @!P1 SEL R15, R13, R0, P0 ;  /* 0x000000000d0f9207 */ /* 0x000fc80000000000 */
[----:B------:R-:W-:-:S07]  /*36f0*/  MOV R0, R15 ;  /* 0x0000000f00007202 */ /* 0x000fce0000000f00 */
.L_x_73:
[----:B------:R-:W-:Y:S05]  /*3700*/  @P2 BRA `(.L_x_69) ;  /* 0x0000000000402947 */ /* 0x000fea0003800000 */
[----:B------:R-:W-:Y:S01]  /*3710*/  IMAD.IADD R7, R8, 0x1, R7 ;  /* 0x0000000108077824 */ /* 0x000fe200078e0207 */
[----:B------:R-:W0:Y:S03]  /*3720*/  LDC.64 R4, c[0x0][0x398] ;  /* 0x0000e600ff047b82 */ /* 0x000e260000000a00 */
[----:B------:R-:W-:-:S04]  /*3730*/  IMAD.HI.U32 R6, R6, R7, RZ ;  /* 0x0000000706067227 */ /* 0x000fc800078e00ff */
[----:B------:R-:W-:-:S04]  /*3740*/  IMAD.MOV R6, RZ, RZ, -R6 ;  /* 0x000000ffff067224 */ /* 0x000fc800078e0a06 */
[----:B------:R-:W-:-:S05]  /*3750*/  IMAD R7, R2, R6, R7 ;  /* 0x0000000602077224 */ /* 0x000fca00078e0207 */
[----:B------:R-:W-:-:S13]  /*3760*/  ISETP.GE.U32.AND P0, PT, R7, R2, PT ;  /* 0x000000020700720c */ /* 0x000fda0003f06070 */
[----:B------:R-:W-:-:S04]  /*3770*/  @P0 IADD3 R7, PT, PT, R7, -R2, RZ ;  /* 0x8000000207070210 */ /* 0x000fc80007ffe0ff */
[----:B------:R-:W-:-:S13]  /*3780*/  ISETP.GE.U32.AND P0, PT, R7, R2, PT ;  /* 0x000000020700720c */ /* 0x000fda0003f06070 */
[----:B------:R-:W-:-:S05]  /*3790*/  @P0 IMAD.IADD R7, R7, 0x1, -R2 ;  /* 0x0000000107070824 */ /* 0x000fca00078e0a02 */
[----:B------:R-:W-:-:S05]  /*37a0*/  SEL R7, R3, R7, !P6 ;  /* 0x0000000703077207 */ /* 0x000fca0007000000 */
[----:B0-----:R-:W-:-:S06]  /*37b0*/  IMAD.WIDE.U32 R2, R7, 0x4, R4 ;  /* 0x0000000407027825 */ /* 0x001fcc00078e0004 */
[----:B------:R-:W2:Y:S02]  /*37c0*/  LDG.E R2, desc[UR36][R2.64] ;  /* 0x0000002402027981 */ /* 0x000ea4000c1e1900 */
[----:B--2---:R-:W-:-:S04]  /*37d0*/  ISETP.GE.AND P0, PT, R2, R9, PT ;  /* 0x000000090200720c */ /* 0x004fc80003f06270 */
[----:B------:R-:W-:-:S04]  /*37e0*/  ISETP.GT.AND P0, PT, R2, -0x1, !P0 ;  /* 0xffffffff0200780c */ /* 0x000fc80004704270 */
[----:B------:R-:W-:Y:S02]  /*37f0*/  SEL R9, R2, R9, P0 ;  /* 0x0000000902097207 */ /* 0x000fe40000000000 */
[----:B------:R-:W-:-:S07]  /*3800*/  SEL R0, R7, R0, P0 ;  /* 0x0000000007007207 */ /* 0x000fce0000000000 */
.L_x_69:
[----:B------:R-:W-:-:S13]  /*3810*/  ISETP.NE.AND P0, PT, R0, -0x1, PT ;  /* 0xffffffff0000780c */ /* 0x000fda0003f05270 */
[----:B------:R-:W0:Y:S01]  /*3820*/  @!P0 LDC.64 R2, c[0x0][0x3a0] ;  /* 0x0000e800ff028b82 */ /* 0x000e220000000a00 */
[----:B------:R-:W-:-:S05]  /*3830*/  @!P0 IMAD.MOV.U32 R5, RZ, RZ, -0x1 ;  /* 0xffffffffff058424 */ /* 0x000fca00078e00ff */
[----:B0-----:R0:W-:Y:S04]  /*3840*/  @!P0 STG.E desc[UR36][R2.64], R5 ;  /* 0x0000000502008986 */ /* 0x0011e8000c101924 */
[----:B------:R0:W-:Y:S01]  /*3850*/  @!P0 STG.E desc[UR36][R2.64+0x4], RZ ;  /* 0x000004ff02008986 */ /* 0x0001e2000c101924 */
[----:B------:R-:W-:Y:S05]  /*3860*/  @!P0 EXIT ;  /* 0x000000000000894d */ /* 0x000fea0003800000 */
[----:B0-----:R-:W0:Y:S02]  /*3870*/  LDC.64 R2, c[0x0][0x3a0] ;  /* 0x0000e800ff027b82 */ /* 0x001e240000000a00 */
[----:B0-----:R-:W-:Y:S04]  /*3880*/  STG.E desc[UR36][R2.64], R9 ;  /* 0x0000000902007986 */ /* 0x001fe8000c101924 */
[----:B------:R-:W-:Y:S01]  /*3890*/  STG.E desc[UR36][R2.64+0x4], R0 ;  /* 0x0000040002007986 */ /* 0x000fe2000c101924 */
[----:B------:R-:W-:Y:S05]  /*38a0*/  EXIT ;  /* 0x000000000000794d */ /* 0x000fea0003800000 */
.L_x_68:
[----:B------:R-:W-:Y:S01]  /*38b0*/  HFMA2 R14, -RZ, RZ, 0, 0 ;  /* 0x00000000ff0e7431 */ /* 0x000fe200000001ff */
[----:B------:R-:W-:Y:S01]  /*38c0*/  BSSY B0, `(.L_x_74) ;  /* 0x0000009000007945 */ /* 0x000fe20003800000 */
[----:B------:R-:W-:Y:S02]  /*38d0*/  IMAD.MOV.U32 R13, RZ, RZ, 0x0 ;  /* 0x00000000ff0d7424 */ /* 0x000fe400078e00ff */
[----:B------:R-:W-:-:S07]  /*38e0*/  IMAD.MOV.U32 R15, RZ, RZ, -0x1 ;  /* 0xffffffffff0f7424 */ /* 0x000fce00078e00ff */
[----:B0-234-:R-:W-:Y:S05]  /*38f0*/  WARPSYNC.COLLECTIVE.ALL `(.L_x_75) ;  /* 0x0000000000147948 */ /* 0x01dfea0003c00000 */
[----:B------:R-:W-:-:S04]  /*3900*/  SHF.L.U32 R13, R13, 0x10, RZ ;  /* 0x000000100d0d7819 */ /* 0x000fc800000006ff */
[----:B------:R-:W-:-:S05]  /*3910*/  LOP3.LUT R13, R13, 0xf, R14, 0xf8, !PT ;  /* 0x0000000f0d0d7812 */ /* 0x000fca00078ef80e */
[----:B------:R1:W-:Y:S02]  /*3920*/  BAR.SYNC.DEFER_BLOCKING R13, R13 ;  /* 0x0000000d0000731d */ /* 0x0003e40000010000 */
[----:B-1----:R-:W-:-:S04]  /*3930*/  SHF.R.U32 R13, R13, 0x10, RZ ;  /* 0x000000100d0d7819 */ /* 0x002fc800000016ff */
[----:B0-234-:R-:W-:Y:S05]  /*3940*/  ENDCOLLECTIVE ;  /* 0x000000000000791b */ /* 0x01dfea0003800000 */
.L_x_75:
[----:B------:R-:W-:Y:S05]  /*3950*/  BSYNC B0 ;  /* 0x0000000000007941 */ /* 0x000fea0003800000 */
.L_x_74:
[----:B------:R-:W-:Y:S05]  /*3960*/  BRA `(.L_x_76) ;  /* 0xffffffe800347947 */ /* 0x000fea000383ffff */
        .type           $topological_camera_trigger$contiguous,@function
        .size           $topological_camera_trigger$contiguous,(.L_x_106 - $topological_camera_trigger$contiguous)
$topological_camera_trigger$contiguous:
[----:B------:R-:W-:-:S05]  /*3970*/  IADD3 R1, PT, PT, R1, -0x60, RZ ;  /* 0xffffffa001017810 */ /* 0x000fca0007ffe0ff */
[----:B------:R-:W-:Y:S04]  /*3980*/  STL [R1+0x58], R30 ;  /* 0x0000581e01007387 */ /* 0x000fe80000100800 */
[----:B------:R-:W-:Y:S04]  /*3990*/  STL [R1+0x54], R28 ;  /* 0x0000541c01007387 */ /* 0x000fe80000100800 */
[----:B------:R-:W-:Y:S04]  /*39a0*/  STL [R1+0x3c], R21 ;  /* 0x00003c1501007387 */ /* 0x000fe80000100800 */
[----:B------:R-:W-:Y:S04]  /*39b0*/  STL [R1+0x38], R20 ;  /* 0x0000381401007387 */ /* 0x000fe80000100800 */
[----:B------:R0:W-:Y:S04]  /*39c0*/  STL [R1+0x50], R26 ;  /* 0x0000501a01007387 */ /* 0x0001e80000100800 */
[----:B------:R1:W-:Y:S04]  /*39d0*/  STL [R1+0x4c], R25 ;  /* 0x00004c1901007387 */ /* 0x0003e80000100800 */
[----:B------:R2:W-:Y:S01]  /*39e0*/  STL [R1+0x48], R24 ;  /* 0x0000481801007387 */ /* 0x0005e20000100800 */
[----:B0-----:R-:W0:Y:S05]  /*39f0*/  BMOV.32.CLEAR R26, B7 ;  /* 0x00000000071a7355 */ /* 0x001e2a0000100000 */
[----:B-1----:R-:W1:Y:S05]  /*3a00*/  BMOV.32.CLEAR R25, B6 ;  /* 0x0000000006197355 */ /* 0x002e6a0000100000 */
[----:B------:R-:W-:Y:S01]  /*3a10*/  BSSY.RECONVERGENT B7, `(.L_x_77) ;  /* 0x00000fe000077945 */ /* 0x000fe20003800200 */
[----:B------:R3:W-:Y:S01]  /*3a20*/  STL [R1+0x44], R23 ;  /* 0x0000441701007387 */ /* 0x0007e20000100800 */
[----:B--2---:R-:W-:-:S03]  /*3a30*/  IMAD.MOV.U32 R24, RZ, RZ, R6 ;  /* 0x000000ffff187224 */ /* 0x004fc600078e0006 */
[----:B------:R2:W-:Y:S04]  /*3a40*/  STL [R1+0x40], R22 ;  /* 0x0000401601007387 */ /* 0x0005e80000100800 */
[----:B------:R4:W-:Y:S01]  /*3a50*/  STL [R1+0x34], R19 ;  /* 0x0000341301007387 */ /* 0x0009e20000100800 */
[----:B---3--:R-:W-:-:S03]  /*3a60*/  IMAD.MOV.U32 R23, RZ, RZ, R7 ;  /* 0x000000ffff177224 */ /* 0x008fc600078e0007 */
[----:B------:R3:W-:Y:S01]  /*3a70*/  STL [R1+0x30], R18 ;  /* 0x0000301201007387 */ /* 0x0007e20000100800 */
[----:B--2---:R-:W-:-:S03]  /*3a80*/  MOV R22, R8 ;  /* 0x0000000800167202 */ /* 0x004fc60000000f00 */
[----:B------:R2:W-:Y:S01]  /*3a90*/  STL [R1+0x2c], R17 ;  /* 0x00002c1101007387 */ /* 0x0005e20000100800 */
[----:B----4-:R-:W-:-:S03]  /*3aa0*/  IMAD.MOV.U32 R19, RZ, RZ, R9 ;  /* 0x000000ffff137224 */ /* 0x010fc600078e0009 */
[----:B------:R4:W-:Y:S01]  /*3ab0*/  STL [R1+0x28], R16 ;  /* 0x0000281001007387 */ /* 0x0009e20000100800 */
[----:B---3--:R-:W-:-:S03]  /*3ac0*/  IMAD.MOV.U32 R18, RZ, RZ, R10 ;  /* 0x000000ffff127224 */ /* 0x008fc600078e000a */
[----:B------:R3:W-:Y:S01]  /*3ad0*/  STL [R1+0x24], R2 ;  /* 0x0000240201007387 */ /* 0x0007e20000100800 */
[----:B--2---:R-:W-:Y:S01]  /*3ae0*/  MOV R17, R11 ;  /* 0x0000000b00117202 */ /* 0x004fe20000000f00 */
[----:B----4-:R-:W-:Y:S02]  /*3af0*/  IMAD.MOV.U32 R16, RZ, RZ, R5 ;  /* 0x000000ffff107224 */ /* 0x010fe400078e0005 */
[----:B---3--:R-:W-:Y:S01]  /*3b00*/  IMAD.MOV.U32 R2, RZ, RZ, R12 ;  /* 0x000000ffff027224 */ /* 0x008fe200078e000c */
[----:B------:R-:W2:Y:S01]  /*3b10*/  LDC R15, c[0x0][0x2f8] ;  /* 0x0000be00ff0f7b82 */ /* 0x000ea20000000800 */
[----:B------:R-:W-:Y:S01]  /*3b20*/  MOV R8, 0xffffffff ;  /* 0xffffffff00087802 */ /* 0x000fe20000000f00 */
[----:B------:R-:W-:-:S04]  /*3b30*/  IMAD.MOV.U32 R9, RZ, RZ, -0x1 ;  /* 0xffffffffff097424 */ /* 0x000fc800078e00ff */
[----:B------:R-:W-:Y:S04]  /*3b40*/  STL [R1+0x20], R8 ;  /* 0x0000200801007387 */ /* 0x000fe80000100800 */
[----:B------:R-:W-:Y:S04]  /*3b50*/  STL.64 [R1], R8 ;  /* 0x0000000801007387 */ /* 0x000fe80000100a00 */
[----:B------:R-:W-:Y:S04]  /*3b60*/  STL.64 [R1+0x8], R8 ;  /* 0x0000080801007387 */ /* 0x000fe80000100a00 */
[----:B------:R-:W-:Y:S04]  /*3b70*/  STL.64 [R1+0x10], R8 ;  /* 0x0000100801007387 */ /* 0x000fe80000100a00 */
[----:B------:R3:W-:Y:S01]  /*3b80*/  STL.64 [R1+0x18], R8 ;  /* 0x0000180801007387 */ /* 0x0007e20000100a00 */
[----:B--2---:R-:W-:-:S05]  /*3b90*/  IMAD.IADD R11, R24, 0x1, -R15 ;  /* 0x00000001180b7824 */ /* 0x004fca00078e0a0f */
[----:B------:R-:W-:-:S06]  /*3ba0*/  LEA R6, R4, R11, 0x2 ;  /* 0x0000000b04067211 */ /* 0x000fcc00078e10ff */
[----:B------:R-:W2:Y:S01]  /*3bb0*/  LDL R6, [R6] ;  /* 0x0000000006067983 */ /* 0x000ea20000100800 */
[----:B------:R-:W-:Y:S01]  /*3bc0*/  IMAD.IADD R0, R18, 0x1, -R15 ;  /* 0x0000000112007824 */ /* 0x000fe200078e0a0f */
[----:B------:R-:W-:-:S04]  /*3bd0*/  IABS R10, R2 ;  /* 0x00000002000a7213 */ /* 0x000fc80000000000 */
[----:B------:R-:W4:Y:S08]  /*3be0*/  I2F.RP R3, R10 ;  /* 0x0000000a00037306 */ /* 0x000f300000209400 */
[----:B----4-:R-:W4:Y:S02]  /*3bf0*/  MUFU.RCP R3, R3 ;  /* 0x0000000300037308 */ /* 0x010f240000001000 */
[----:B----4-:R-:W-:-:S06]  /*3c00*/  VIADD R5, R3, 0xffffffe ;  /* 0x0ffffffe03057836 */ /* 0x010fcc0000000000 */
[----:B------:R-:W3:Y:S01]  /*3c10*/  F2I.FTZ.U32.TRUNC.NTZ R13, R5 ;  /* 0x00000005000d7305 */ /* 0x000ee2000021f000 */
[----:B------:R-:W-:Y:S01]  /*3c20*/  IMAD.MOV.U32 R12, RZ, RZ, RZ ;  /* 0x000000ffff0c7224 */ /* 0x000fe200078e00ff */
[----:B--2---:R-:W-:-:S13]  /*3c30*/  FSETP.GT.AND P3, PT, R6, 0.5, PT ;  /* 0x3f0000000600780b */ /* 0x004fda0003f64000 */
[----:B------:R2:W5:Y:S01]  /*3c40*/  @!P3 LDL R7, [R0] ;  /* 0x000000000007b983 */ /* 0x0005620000100800 */
[----:B---3--:R-:W-:Y:S01]  /*3c50*/  IADD3 R9, PT, PT, RZ, -R13, RZ ;  /* 0x8000000dff097210 */ /* 0x008fe20007ffe0ff */
[----:B------:R-:W-:Y:S01]  /*3c60*/  BSSY.RECONVERGENT B0, `(.L_x_78) ;  /* 0x0000048000007945 */ /* 0x000fe20003800200 */
[----:B------:R-:W-:Y:S02]  /*3c70*/  IABS R6, R4 ;  /* 0x0000000400067213 */ /* 0x000fe40000000000 */
[----:B------:R-:W-:Y:S01]  /*3c80*/  IABS R8, R2 ;  /* 0x0000000200087213 */ /* 0x000fe20000000000 */
[----:B------:R-:W-:-:S03]  /*3c90*/  IMAD R9, R9, R10, RZ ;  /* 0x0000000a09097224 */ /* 0x000fc600078e02ff */
[----:B------:R-:W-:Y:S01]  /*3ca0*/  IADD3 R3, PT, PT, RZ, -R8, RZ ;  /* 0x80000008ff037210 */ /* 0x000fe20007ffe0ff */
[----:B------:R-:W-:-:S04]  /*3cb0*/  IMAD.HI.U32 R12, R13, R9, R12 ;  /* 0x000000090d0c7227 */ /* 0x000fc800078e000c */
[----:B------:R-:W-:-:S04]  /*3cc0*/  IMAD.MOV.U32 R9, RZ, RZ, R6 ;  /* 0x000000ffff097224 */ /* 0x000fc800078e0006 */
[----:B------:R-:W-:-:S04]  /*3cd0*/  IMAD.HI.U32 R12, R12, R9, RZ ;  /* 0x000000090c0c7227 */ /* 0x000fc800078e00ff */
[----:B------:R-:W-:-:S05]  /*3ce0*/  IMAD R3, R12, R3, R9 ;  /* 0x000000030c037224 */ /* 0x000fca00078e0209 */
[----:B------:R-:W-:-:S13]  /*3cf0*/  ISETP.GT.U32.AND P1, PT, R10, R3, PT ;  /* 0x000000030a00720c */ /* 0x000fda0003f24070 */
[----:B------:R-:W-:Y:S02]  /*3d00*/  @!P1 IMAD.IADD R3, R3, 0x1, -R10 ;  /* 0x0000000103039824 */ /* 0x000fe400078e0a0a */
[----:B------:R-:W-:Y:S01]  /*3d10*/  @!P1 VIADD R12, R12, 0x1 ;  /* 0x000000010c0c9836 */ /* 0x000fe20000000000 */
[----:B------:R-:W-:Y:S02]  /*3d20*/  ISETP.NE.AND P1, PT, R2, RZ, PT ;  /* 0x000000ff0200720c */ /* 0x000fe40003f25270 */
[----:B------:R-:W-:Y:S02]  /*3d30*/  ISETP.GE.U32.AND P0, PT, R3, R10, PT ;  /* 0x0000000a0300720c */ /* 0x000fe40003f06070 */
[----:B------:R-:W-:-:S04]  /*3d40*/  LOP3.LUT R3, R4, R2, RZ, 0x3c, !PT ;  /* 0x0000000204037212 */ /* 0x000fc800078e3cff */
[----:B------:R-:W-:-:S07]  /*3d50*/  ISETP.GE.AND P2, PT, R3, RZ, PT ;  /* 0x000000ff0300720c */ /* 0x000fce0003f46270 */
[----:B------:R-:W-:-:S06]  /*3d60*/  @P0 IADD3 R12, PT, PT, R12, 0x1, RZ ;  /* 0x000000010c0c0810 */ /* 0x000fcc0007ffe0ff */
[----:B------:R-:W-:Y:S01]  /*3d70*/  @!P2 IMAD.MOV R12, RZ, RZ, -R12 ;  /* 0x000000ffff0ca224 */ /* 0x000fe200078e0a0c */
[----:B------:R-:W-:Y:S01]  /*3d80*/  @!P1 LOP3.LUT R12, RZ, R2, RZ, 0x33, !PT ;  /* 0x00000002ff0c9212 */ /* 0x000fe200078e33ff */
[----:B012---:R-:W-:Y:S06]  /*3d90*/  @!P3 BRA `(.L_x_79) ;  /* 0x0000000000d0b947 */ /* 0x007fec0003800000 */
[----:B------:R-:W-:Y:S02]  /*3da0*/  IMAD.IADD R15, R22, 0x1, -R15 ;  /* 0x00000001160f7824 */ /* 0x000fe400078e0a0f */
[----:B-----5:R-:W-:Y:S02]  /*3db0*/  HFMA2 R7, -RZ, RZ, 0, 5.9604644775390625e-08 ;  /* 0x00000001ff077431 */ /* 0x020fe400000001ff */
[----:B------:R-:W-:Y:S01]  /*3dc0*/  IMAD R3, R12, R2, RZ ;  /* 0x000000020c037224 */ /* 0x000fe200078e02ff */
[----:B------:R-:W-:Y:S01]  /*3dd0*/  BSSY.RECONVERGENT B1, `(.L_x_80) ;  /* 0x000002d000017945 */ /* 0x000fe20003800200 */
[C---:B------:R-:W-:Y:S02]  /*3de0*/  IMAD R6, R4.reuse, 0x4, R15 ;  /* 0x0000000404067824 */ /* 0x040fe400078e020f */
[----:B------:R-:W-:Y:S01]  /*3df0*/  IMAD.MOV.U32 R8, RZ, RZ, RZ ;  /* 0x000000ffff087224 */ /* 0x000fe200078e00ff */
[----:B------:R-:W-:Y:S02]  /*3e00*/  IADD3 R5, PT, PT, R3, -0x1, R2 ;  /* 0xffffffff03057810 */ /* 0x000fe40007ffe002 */
[----:B------:R0:W-:Y:S01]  /*3e10*/  STL [R6], R7 ;  /* 0x0000000706007387 */ /* 0x0001e20000100800 */
[----:B------:R-:W-:-:S02]  /*3e20*/  VIADDMNMX R3, R4, 0xffffffff, R3, !PT ;  /* 0xffffffff04037846 */ /* 0x000fc40007800103 */
[----:B------:R-:W-:-:S04]  /*3e30*/  VIADDMNMX R14, R4, 0x1, R5, PT ;  /* 0x00000001040e7846 */ /* 0x000fc80003800105 */
[----:B------:R-:W-:-:S13]  /*3e40*/  ISETP.GT.AND P0, PT, R3, R14, PT ;  /* 0x0000000e0300720c */ /* 0x000fda0003f04270 */
[----:B0-----:R-:W-:Y:S05]  /*3e50*/  @P0 BRA `(.L_x_81) ;  /* 0x0000000000900947 */ /* 0x001fea0003800000 */
[----:B------:R-:W-:Y:S01]  /*3e60*/  IADD3 R5, PT, PT, R2, -0x1, RZ ;  /* 0xffffffff02057810 */ /* 0x000fe20007ffe0ff */
[----:B------:R-:W-:Y:S01]  /*3e70*/  IMAD.MOV.U32 R8, RZ, RZ, RZ ;  /* 0x000000ffff087224 */ /* 0x000fe200078e00ff */
[C---:B------:R-:W-:Y:S02]  /*3e80*/  ISETP.NE.AND P0, PT, R12.reuse, RZ, PT ;  /* 0x000000ff0c00720c */ /* 0x040fe40003f05270 */
[----:B------:R-:W-:Y:S02]  /*3e90*/  ISETP.NE.AND P1, PT, R12, R5, PT ;  /* 0x000000050c00720c */ /* 0x000fe40003f25270 */
[C---:B------:R-:W-:Y:S02]  /*3ea0*/  SEL R12, R2.reuse, RZ, P0 ;  /* 0x000000ff020c7207 */ /* 0x040fe40000000000 */
[----:B------:R-:W-:-:S04]  /*3eb0*/  SEL R5, R2, RZ, P1 ;  /* 0x000000ff02057207 */ /* 0x000fc80000800000 */
[----:B------:R-:W-:-:S07]  /*3ec0*/  SEL R28, R2, R5, !P0 ;  /* 0x00000005021c7207 */ /* 0x000fce0004000000 */
.L_x_87:
[C---:B------:R-:W-:Y:S01]  /*3ed0*/  IMAD.IADD R5, R3.reuse, 0x1, -R12 ;  /* 0x0000000103057824 */ /* 0x040fe200078e0a0c */
[----:B------:R-:W-:Y:S01]  /*3ee0*/  IADD3 R30, PT, PT, R28, R3, RZ ;  /* 0x000000031c1e7210 */ /* 0x000fe20007ffe0ff */
[----:B------:R-:W-:Y:S01]  /*3ef0*/  BSSY.RECONVERGENT B2, `(.L_x_82) ;  /* 0x0000019000027945 */ /* 0x000fe20003800200 */
[C---:B------:R-:W-:Y:S01]  /*3f00*/  ISETP.NE.AND P1, PT, R3.reuse, R14, PT ;  /* 0x0000000e0300720c */ /* 0x040fe20003f25270 */
[----:B------:R-:W-:Y:S01]  /*3f10*/  VIADD R3, R3, 0x1 ;  /* 0x0000000103037836 */ /* 0x000fe20000000000 */
[----:B------:R-:W-:-:S13]  /*3f20*/  ISETP.GT.AND P0, PT, R5, R30, PT ;  /* 0x0000001e0500720c */ /* 0x000fda0003f04270 */
[----:B------:R-:W-:Y:S05]  /*3f30*/  @P0 BRA `(.L_x_83) ;  /* 0x0000000000500947 */ /* 0x000fea0003800000 */
.L_x_86:
[----:B------:R-:W-:Y:S01]  /*3f40*/  ISETP.NE.AND P0, PT, R5, R4, PT ;  /* 0x000000040500720c */ /* 0x000fe20003f05270 */
[----:B------:R-:W-:-:S12]  /*3f50*/  BSSY.RECONVERGENT B3, `(.L_x_84) ;  /* 0x000000f000037945 */ /* 0x000fd80003800200 */
[----:B------:R-:W-:Y:S05]  /*3f60*/  @!P0 BRA `(.L_x_85) ;  /* 0x0000000000348947 */ /* 0x000fea0003800000 */
[----:B------:R-:W-:-:S06]  /*3f70*/  IMAD R6, R5, 0x4, R11 ;  /* 0x0000000405067824 */ /* 0x000fcc00078e020b */
[----:B------:R-:W2:Y:S02]  /*3f80*/  LDL R6, [R6] ;  /* 0x0000000006067983 */ /* 0x000ea40000100800 */
[----:B--2---:R-:W-:-:S13]  /*3f90*/  FSETP.GT.AND P0, PT, R6, 0.5, PT ;  /* 0x3f0000000600780b */ /* 0x004fda0003f04000 */
[----:B------:R-:W-:Y:S05]  /*3fa0*/  @!P0 BRA `(.L_x_85) ;  /* 0x0000000000248947 */ /* 0x000fea0003800000 */
[----:B------:R-:W-:-:S05]  /*3fb0*/  LEA R6, R5, R15, 0x2 ;  /* 0x0000000f05067211 */ /* 0x000fca00078e10ff */
[----:B------:R-:W2:Y:S02]  /*3fc0*/  LDL R7, [R6] ;  /* 0x0000000006077983 */ /* 0x000ea40000100800 */
[----:B--2---:R-:W-:-:S13]  /*3fd0*/  ISETP.GT.AND P0, PT, R7, RZ, PT ;  /* 0x000000ff0700720c */ /* 0x004fda0003f04270 */
[----:B------:R-:W-:Y:S01]  /*3fe0*/  @!P0 IMAD.MOV.U32 R9, RZ, RZ, 0x1 ;  /* 0x00000001ff098424 */ /* 0x000fe200078e00ff */
[C---:B------:R-:W-:Y:S01]  /*3ff0*/  @!P0 IADD3 R7, PT, PT, R8.reuse, 0x1, RZ ;  /* 0x0000000108078810 */ /* 0x040fe20007ffe0ff */
[----:B------:R-:W-:-:S03]  /*4000*/  @!P0 IMAD R10, R8, 0x4, R1 ;  /* 0x00000004080a8824 */ /* 0x000fc600078e0201 */
[----:B------:R0:W-:Y:S01]  /*4010*/  @!P0 STL [R6], R9 ;  /* 0x0000000906008387 */ /* 0x0001e20000100800 */
[----:B------:R-:W-:-:S03]  /*4020*/  @!P0 IMAD.MOV.U32 R8, RZ, RZ, R7 ;  /* 0x000000ffff088224 */ /* 0x000fc600078e0007 */
[----:B------:R0:W-:Y:S04]  /*4030*/  @!P0 STL [R10], R5 ;  /* 0x000000050a008387 */ /* 0x0001e80000100800 */
.L_x_85:
[----:B------:R-:W-:Y:S05]  /*4040*/  BSYNC.RECONVERGENT B3 ;  /* 0x0000000000037941 */ /* 0x000fea0003800200 */
.L_x_84:
[----:B0-----:R-:W-:-:S05]  /*4050*/  IMAD.IADD R5, R5, 0x1, R2 ;  /* 0x0000000105057824 */ /* 0x001fca00078e0202 */
[----:B------:R-:W-:-:S13]  /*4060*/  ISETP.GT.AND P0, PT, R5, R30, PT ;  /* 0x0000001e0500720c */ /* 0x000fda0003f04270 */
[----:B------:R-:W-:Y:S05]  /*4070*/  @!P0 BRA `(.L_x_86) ;  /* 0xfffffffc00b08947 */ /* 0x000fea000383ffff */
.L_x_83:
[----:B------:R-:W-:Y:S05]  /*4080*/  BSYNC.RECONVERGENT B2 ;  /* 0x0000000000027941 */ /* 0x000fea0003800200 */
.L_x_82:
[----:B------:R-:W-:Y:S05]  /*4090*/  @P1 BRA `(.L_x_87) ;  /* 0xfffffffc008c1947 */ /* 0x000fea000383ffff */
.L_x_81:
[----:B------:R-:W-:Y:S05]  /*40a0*/  BSYNC.RECONVERGENT B1 ;  /* 0x0000000000017941 */ /* 0x000fea0003800200 */
.L_x_80:
[----:B------:R-:W2:Y:S02]  /*40b0*/  LDL R7, [R0] ;  /* 0x0000000000077983 */ /* 0x000ea40000100800 */
[----:B--2---:R-:W-:-:S05]  /*40c0*/  IADD3 R7, PT, PT, R7, R8, RZ ;  /* 0x0000000807077210 */ /* 0x004fca0007ffe0ff */
[----:B------:R0:W-:Y:S02]  /*40d0*/  STL [R0], R7 ;  /* 0x0000000700007387 */ /* 0x0001e40000100800 */
.L_x_79:
[----:B------:R-:W-:Y:S05]  /*40e0*/  BSYNC.RECONVERGENT B0 ;  /* 0x0000000000007941 */ /* 0x000fea0003800200 */
.L_x_78:
[----:B-----5:R-:W-:-:S13]  /*40f0*/  ISETP.GT.AND P0, PT, R7, R16, PT ;  /* 0x000000100700720c */ /* 0x020fda0003f04270 */
[----:B------:R-:W-:Y:S05]  /*4100*/  @P0 BRA `(.L_x_88) ;  /* 0x0000000800380947 */ /* 0x000fea0003800000 */
[----:B------:R-:W2:Y:S01]  /*4110*/  LDL R4, [R1] ;  /* 0x0000000001047983 */ /* 0x000ea20000100800 */
[----:B------:R-:W-:Y:S01]  /*4120*/  BSSY.RECONVERGENT B6, `(.L_x_89) ;  /* 0x000000e000067945 */ /* 0x000fe20003800200 */
[----:B--2---:R-:W-:-:S13]  /*4130*/  ISETP.GE.AND P0, PT, R4, RZ, PT ;  /* 0x000000ff0400720c */ /* 0x004fda0003f06270 */
[----:B------:R-:W-:Y:S05]  /*4140*/  @!P0 BRA `(.L_x_90) ;  /* 0x00000000002c8947 */ /* 0x000fea0003800000 */
[----:B------:R-:W-:Y:S02]  /*4150*/  HFMA2 R21, -RZ, RZ, 0, 0 ;  /* 0x00000000ff157431 */ /* 0x000fe400000001ff */
[----:B------:R-:W-:Y:S01]  /*4160*/  IMAD.MOV.U32 R6, RZ, RZ, R24 ;  /* 0x000000ffff067224 */ /* 0x000fe200078e0018 */
[----:B------:R-:W-:Y:S01]  /*4170*/  MOV R8, R22 ;  /* 0x0000001600087202 */ /* 0x000fe20000000f00 */
[----:B0-----:R-:W-:Y:S01]  /*4180*/  IMAD.MOV.U32 R7, RZ, RZ, R23 ;  /* 0x000000ffff077224 */ /* 0x001fe200078e0017 */
[----:B------:R-:W-:Y:S01]  /*4190*/  MOV R11, R17 ;  /* 0x00000011000b7202 */ /* 0x000fe20000000f00 */
[----:B------:R-:W-:Y:S01]  /*41a0*/  IMAD.MOV.U32 R9, RZ, RZ, R19 ;  /* 0x000000ffff097224 */ /* 0x000fe200078e0013 */
[----:B------:R-:W-:Y:S01]  /*41b0*/  MOV R20, 0x4200 ;  /* 0x0000420000147802 */ /* 0x000fe20000000f00 */
[----:B------:R-:W-:Y:S02]  /*41c0*/  IMAD.MOV.U32 R10, RZ, RZ, R18 ;  /* 0x000000ffff0a7224 */ /* 0x000fe400078e0012 */
[----:B------:R-:W-:-:S02]  /*41d0*/  IMAD.MOV.U32 R5, RZ, RZ, R16 ;  /* 0x000000ffff057224 */ /* 0x000fc400078e0010 */
[----:B------:R-:W-:-:S07]  /*41e0*/  IMAD.MOV.U32 R12, RZ, RZ, R2 ;  /* 0x000000ffff0c7224 */ /* 0x000fce00078e0002 */
[----:B------:R-:W-:Y:S05]  /*41f0*/  CALL.REL.NOINC `($topological_camera_trigger$contiguous) ;  /* 0xfffffff400dc7944 */ /* 0x000fea0003c3ffff */
.L_x_90:
[----:B------:R-:W-:Y:S05]  /*4200*/  BSYNC.RECONVERGENT B6 ;  /* 0x0000000000067941 */ /* 0x000fea0003800200 */
.L_x_89:
[----:B------:R-:W2:Y:S01]  /*4210*/  LDL R4, [R1+0x4] ;  /* 0x0000040001047983 */ /* 0x000ea20000100800 */
        /* <DEDUP_REMOVED lines=14> */
.L_x_92:
[----:B------:R-:W-:Y:S05]  /*4300*/  BSYNC.RECONVERGENT B6 ;  /* 0x0000000000067941 */ /* 0x000fea0003800200 */
.L_x_91:
        /* <DEDUP_REMOVED lines=15> */
.L_x_94:
[----:B------:R-:W-:Y:S05]  /*4400*/  BSYNC.RECONVERGENT B6 ;  /* 0x0000000000067941 */ /* 0x000fea0003800200 */
.L_x_93:
        /* <DEDUP_REMOVED lines=15> */
.L_x_96:
[----:B------:R-:W-:Y:S05]  /*4500*/  BSYNC.RECONVERGENT B6 ;  /* 0x0000000000067941 */ /* 0x000fea0003800200 */
.L_x_95:
        /* <DEDUP_REMOVED lines=15> */
.L_x_98:
[----:B------:R-:W-:Y:S05]  /*4600*/  BSYNC.RECONVERGENT B6 ;  /* 0x0000000000067941 */ /* 0x000fea0003800200 */
.L_x_97:
        /* <DEDUP_REMOVED lines=15> */
.L_x_100:
[----:B------:R-:W-:Y:S05]  /*4700*/  BSYNC.RECONVERGENT B6 ;  /* 0x0000000000067941 */ /* 0x000fea0003800200 */
.L_x_99:
        /* <DEDUP_REMOVED lines=15> */
.L_x_102:
[----:B------:R-:W-:Y:S05]  /*4800*/  BSYNC.RECONVERGENT B6 ;  /* 0x0000000000067941 */ /* 0x000fea0003800200 */
.L_x_101:
        /* <DEDUP_REMOVED lines=15> */
.L_x_104:
[----:B------:R-:W-:Y:S05]  /*4900*/  BSYNC.RECONVERGENT B6 ;  /* 0x0000000000067941 */ /* 0x000fea0003800200 */
.L_x_103:
[----:B------:R-:W2:Y:S02]  /*4910*/  LDL R4, [R1+0x20] ;  /* 0x0000200001047983 */ /* 0x000ea40000100800 */
        /* <DEDUP_REMOVED lines=13> */
.L_x_88:
[----:B------:R-:W-:Y:S05]  /*49f0*/  BSYNC.RECONVERGENT B7 ;  /* 0x0000000000077941 */ /* 0x000fea0003800200 */
.L_x_77:
[----:B------:R-:W0:Y:S01]  /*4a00*/  LDL R20, [R1+0x38] ;  /* 0x0000380001147983 */ /* 0x000e220000100800 */
[----:B------:R1:W-:Y:S05]  /*4a10*/  BMOV.32 B6, R25 ;  /* 0x0000001906007356 */ /* 0x0003ea0000000000 */
[----:B------:R-:W0:Y:S01]  /*4a20*/  LDL R21, [R1+0x3c] ;  /* 0x00003c0001157983 */ /* 0x000e220000100800 */
[----:B------:R2:W-:Y:S05]  /*4a30*/  BMOV.32 B7, R26 ;  /* 0x0000001a07007356 */ /* 0x0005ea0000000000 */
[----:B------:R-:W0:Y:S04]  /*4a40*/  LDL R2, [R1+0x24] ;  /* 0x0000240001027983 */ /* 0x000e280000100800 */
[----:B------:R-:W0:Y:S04]  /*4a50*/  LDL R16, [R1+0x28] ;  /* 0x0000280001107983 */ /* 0x000e280000100800 */
[----:B------:R-:W0:Y:S04]  /*4a60*/  LDL R17, [R1+0x2c] ;  /* 0x00002c0001117983 */ /* 0x000e280000100800 */
[----:B------:R-:W0:Y:S04]  /*4a70*/  LDL R18, [R1+0x30] ;  /* 0x0000300001127983 */ /* 0x000e280000100800 */
[----:B------:R-:W0:Y:S04]  /*4a80*/  LDL R19, [R1+0x34] ;  /* 0x0000340001137983 */ /* 0x000e280000100800 */
[----:B------:R-:W0:Y:S04]  /*4a90*/  LDL R22, [R1+0x40] ;  /* 0x0000400001167983 */ /* 0x000e280000100800 */
[----:B------:R-:W0:Y:S04]  /*4aa0*/  LDL R23, [R1+0x44] ;  /* 0x0000440001177983 */ /* 0x000e280000100800 */
[----:B------:R-:W0:Y:S04]  /*4ab0*/  LDL R24, [R1+0x48] ;  /* 0x0000480001187983 */ /* 0x000e280000100800 */
[----:B-1----:R-:W0:Y:S04]  /*4ac0*/  LDL R25, [R1+0x4c] ;  /* 0x00004c0001197983 */ /* 0x002e280000100800 */
[----:B--2---:R-:W0:Y:S04]  /*4ad0*/  LDL R26, [R1+0x50] ;  /* 0x00005000011a7983 */ /* 0x004e280000100800 */
[----:B------:R-:W0:Y:S04]  /*4ae0*/  LDL R28, [R1+0x54] ;  /* 0x00005400011c7983 */ /* 0x000e280000100800 */
[----:B------:R1:W0:Y:S02]  /*4af0*/  LDL R30, [R1+0x58] ;  /* 0x00005800011e7983 */ /* 0x0002240000100800 */
[----:B-1----:R-:W-:Y:S01]  /*4b00*/  VIADD R1, R1, 0x60 ;  /* 0x0000006001017836 */ /* 0x002fe20000000000 */
[----:B0-----:R-:W-:Y:S06]  /*4b10*/  RET.REL.NODEC R20 `(topological_camera_trigger) ;  /* 0xffffffb414387950 */ /* 0x001fec0003c3ffff */
.L_x_105:
        /* <DEDUP_REMOVED lines=14> */
.L_x_106:


//--------------------- .nv.global.init           --------------------------
	.section	.nv.global.init,"aw",@progbits
	.align	4
.nv.global.init:
	.type		mrg32k3aM1SubSeq,@object
	.size		mrg32k3aM1SubSeq,(mrg32k3aM2SubSeq - mrg32k3aM1SubSeq)
mrg32k3aM1SubSeq:
        /* <DEDUP_REMOVED lines=126> */
	.type		mrg32k3aM2SubSeq,@object
	.size		mrg32k3aM2SubSeq,(mrg32k3aM1 - mrg32k3aM2SubSeq)
mrg32k3aM2SubSeq:
        /* <DEDUP_REMOVED lines=126> */
	.type		mrg32k3aM1,@object
	.size		mrg32k3aM1,(mrg32k3aM1Seq - mrg32k3aM1)
mrg32k3aM1:
        /* <DEDUP_REMOVED lines=144> */
	.type		mrg32k3aM1Seq,@object
	.size		mrg32k3aM1Seq,(mrg32k3aM2 - mrg32k3aM1Seq)
mrg32k3aM1Seq:
        /* <DEDUP_REMOVED lines=144> */
	.type		mrg32k3aM2,@object
	.size		mrg32k3aM2,(mrg32k3aM2Seq - mrg32k3aM2)
mrg32k3aM2:
        /* <DEDUP_REMOVED lines=144> */
	.type		mrg32k3aM2Seq,@object
	.size		mrg32k3aM2Seq,(precalc_xorwow_matrix - mrg32k3aM2Seq)
mrg32k3aM2Seq:
        /* <DEDUP_REMOVED lines=144> */
	.type		precalc_xorwow_matrix,@object
	.size		precalc_xorwow_matrix,(precalc_xorwow_offset_matrix - precalc_xorwow_matrix)
precalc_xorwow_matrix:
        /* <DEDUP_REMOVED lines=6400> */
	.type		precalc_xorwow_offset_matrix,@object
	.size		precalc_xorwow_offset_matrix,(.L_1 - precalc_xorwow_offset_matrix)
precalc_xorwow_offset_matrix:
        /* <DEDUP_REMOVED lines=6400> */
.L_1:


//--------------------- .nv.shared.count_topological_camera_triggers --------------------------
	.section	.nv.shared.count_topological_camera_triggers,"aw",@nobits
	.sectionflags	@""
	.align	16
	.zero		1024


//--------------------- .nv.shared.reserved.0     --------------------------
	.section	.nv.shared.reserved.0,"aw",@nobits
	.weak		__nv_reservedSMEM_offset_0_alias
	.size		__nv_reservedSMEM_offset_0_alias, 0, 64
	.other		__nv_reservedSMEM_offset_0_alias,@"STO_CUDA_RESERVED_SHARED STV_DEFAULT"
__nv_reservedSMEM_offset_0_alias:
	.zero		0
	.zero		64


//--------------------- .nv.shared.topological_camera_trigger --------------------------
	.section	.nv.shared.topological_camera_trigger,"aw",@nobits
	.sectionflags	@""
	.align	16
	.zero		1024


//--------------------- .nv.constant0.count_topological_camera_triggers --------------------------
	.section	.nv.constant0.count_topological_camera_triggers,"a",@progbits
	.sectionflags	@""
	.align	4
.nv.constant0.count_topological_camera_triggers:
	.zero		920


//--------------------- .nv.constant0.topological_camera_trigger --------------------------
	.section	.nv.constant0.topological_camera_trigger,"a",@progbits
	.sectionflags	@""
	.align	4
.nv.constant0.topological_camera_trigger:
	.zero		960


//--------------------- SYMBOLS --------------------------

	.type		.nv.reservedSmem.offset0,@object
	.size		.nv.reservedSmem.offset0,0x4
	.type		.nv.reservedSmem.cap,@object
	.size		.nv.reservedSmem.cap,0x4
